// auto-generated by cutlass_sweep.gemm — config: {"arch": "sm_100", "cluster_m": 4, "cluster_n": 2, "dtype": "fp16", "dtype_b": "fp16", "layout": "nt", "stages": 7, "tile_k": 64, "tile_m": 128, "tile_n": 128}
#include "cutlass/cutlass.h"
#include "cutlass/gemm/collective/collective_builder.hpp"
#include "cutlass/gemm/device/gemm_universal_adapter.h"
#include "cutlass/gemm/kernel/gemm_universal.hpp"
#include "cutlass/epilogue/collective/collective_builder.hpp"

using ElemA = cutlass::half_t;
using ElemB = cutlass::half_t;
using ElemCD = cutlass::half_t;
using Acc  = float;
using TileShape    = cute::Shape<cute::_128, cute::_128, cute::_64>;
using ClusterShape = cute::Shape<cute::_4, cute::_2, cute::_1>;

using CollectiveEpilogue = typename cutlass::epilogue::collective::CollectiveBuilder<
    cutlass::arch::Sm100, cutlass::arch::OpClassTensorOp,
    TileShape, ClusterShape,
    cutlass::epilogue::collective::EpilogueTileAuto,
    Acc, Acc,
    ElemCD, cutlass::layout::RowMajor, 128 / cutlass::sizeof_bits<ElemCD>::value,
    ElemCD, cutlass::layout::RowMajor, 128 / cutlass::sizeof_bits<ElemCD>::value,
    cutlass::epilogue::collective::EpilogueScheduleAuto
  >::CollectiveOp;

using CollectiveMainloop = typename cutlass::gemm::collective::CollectiveBuilder<
    cutlass::arch::Sm100, cutlass::arch::OpClassTensorOp,
    ElemA, cutlass::layout::RowMajor, 128 / cutlass::sizeof_bits<ElemA>::value,
    ElemB, cutlass::layout::ColumnMajor, 128 / cutlass::sizeof_bits<ElemB>::value,
    Acc,
    TileShape, ClusterShape,
    cutlass::gemm::collective::StageCount<7>,
    cutlass::gemm::collective::KernelScheduleAuto
  >::CollectiveOp;

using GemmKernel = cutlass::gemm::kernel::GemmUniversal<
    cute::Shape<int,int,int,int>,
    CollectiveMainloop,
    CollectiveEpilogue
>;
using Gemm = cutlass::gemm::device::GemmUniversalAdapter<GemmKernel>;

// Force the device kernel symbol into the cubin without needing a host main.
auto* _anchor = &cutlass::device_kernel<GemmKernel>;


// ===== COMPILED SASS (sm_100a) =====

	.target	sm_100a

	.elftype	@"ET_EXEC"


//--------------------- .note.nv.tkinfo           --------------------------
	.section	.note.nv.tkinfo,"",@"SHT_NOTE"
	.sectionflags	@"SHF_NOTE_NV_TKINFO"
	.tkinfo
        /*0018*/ 	.word	0x00000002
        /*0030*/ 	.string	""
        /*0030*/ 	.string	"ptxas"
        /*0030*/ 	.string	"Cuda compilation tools, release 13.0, V13.0.88"
        /*0030*/ 	.string	"Build cuda_13.0.r13.0/compiler.36424714_0"
        /*0030*/ 	.string	"-arch sm_100a -m 64 "



//--------------------- .note.nv.cuinfo           --------------------------
	.section	.note.nv.cuinfo,"",@"SHT_NOTE"
	.sectionflags	@"SHF_NOTE_NV_CUINFO"
        /*0018*/ 	.short	0x0002
        /*001a*/ 	.short	0x0064
        /*001c*/ 	.short	0x0082
	.zero		2


//--------------------- .nv.info                  --------------------------
	.section	.nv.info,"",@"SHT_CUDA_INFO"
	.align	4


	//----- nvinfo : EIATTR_REGCOUNT
	.align		4
        /*0000*/ 	.byte	0x04, 0x2f
        /*0002*/ 	.short	(.L_19 - .L_18)
	.align		4
.L_18:
        /*0004*/ 	.word	index@(_ZN7cutlass13device_kernelINS_4gemm6kernel13GemmUniversalIN4cute5tupleIJiiiiEEENS1_10collective13CollectiveMmaINS1_35MainloopSm100TmaUmmaWarpSpecializedILi7ELi2ELi4ENS5_IJNS4_1CILi4EEENSA_ILi2EEENSA_ILi1EEEEEEEENS5_IJNSA_ILi128EEESG_NSA_ILi64EEEEEENS_6half_tENS5_IJlSD_lEEESJ_SK_NS4_8TiledMMAINS4_8MMA_AtomIJNS4_26SM100_MMA_F16BF16_2x1SM_SSISJ_SJ_fLi128ELi128ELNS4_4UMMA5MajorE0ELSP_0ELNSO_7ScaleInE0ELSQ_0EEEEEENS4_6LayoutINS5_IJSD_SD_SD_EEENS5_IJNSA_ILi0EEESV_SV_EEEEENS5_IJNS4_10UnderscoreESY_SY_EEEEENS4_28SM100_TMA_2SM_LOAD_MULTICASTENS4_14ComposedLayoutINS4_7SwizzleILi3ELi4ELi3EEENS4_18smem_ptr_flag_bitsILi16EEENST_INS5_IJNSA_ILi8EEESH_EEENS5_IJSH_SD_EEEEEEEvNS4_8identityES11_S1B_vS1C_EENS_8epilogue10collective18CollectiveEpilogueINS1E_23Sm100TmaWarpSpecializedILi4ELi2ELi16ELb1ELb0EEEJNS5_IJSH_SG_SH_EEENS5_IJNST_ISH_SD_EENST_INS5_IJNSA_ILi16EEESC_EEENS5_IJSD_SH_EEEEEEEESJ_SK_SJ_SK_NS1E_6fusion15FusionCallbacksIS1I_NS1Q_17LinearCombinationISJ_fSJ_fLNS_15FloatRoundStyleE2EEES1J_S1P_JEEENS4_5SM1004TMEM4LOAD26SM100_TMEM_LOAD_32dp32b16xENS4_13SM90_TMA_LOADENS12_INS13_ILi1ELi4ELi3EEES16_NST_INS5_IJS17_S1L_EEENS5_IJS1L_SD_EEEEEEENS4_39AutoVectorizingCopyWithAssumedAlignmentILi128EEENS4_14SM90_TMA_STOREES25_S27_S27_EEEvvEEEEvNT_6ParamsE)
        /*0008*/ 	.word	0x00000045


	//----- nvinfo : EIATTR_FRAME_SIZE
	.align		4
.L_19:
        /*000c*/ 	.byte	0x04, 0x11
        /*000e*/ 	.short	(.L_21 - .L_20)
	.align		4
.L_20:
        /*0010*/ 	.word	index@($__internal_2_$__cuda_sm10x_tcgen05_guardrail_trap_unallocated_columns_being_dealloced)
        /*0014*/ 	.word	0x00000000


	//----- nvinfo : EIATTR_FRAME_SIZE
	.align		4
.L_21:
        /*0018*/ 	.byte	0x04, 0x11
        /*001a*/ 	.short	(.L_23 - .L_22)
	.align		4
.L_22:
        /*001c*/ 	.word	index@($__internal_1_$__cuda_sm10x_tcgen05_guardrail_trap_phase_invalid_during_alloc)
        /*0020*/ 	.word	0x00000000


	//----- nvinfo : EIATTR_FRAME_SIZE
	.align		4
.L_23:
        /*0024*/ 	.byte	0x04, 0x11
        /*0026*/ 	.short	(.L_25 - .L_24)
	.align		4
.L_24:
        /*0028*/ 	.word	index@($__internal_0_$__cuda_sm10x_tcgen05_guardrail_trap_col_being_dealloced_not_returned_by_alloc)
        /*002c*/ 	.word	0x00000000


	//----- nvinfo : EIATTR_FRAME_SIZE
	.align		4
.L_25:
        /*0030*/ 	.byte	0x04, 0x11
        /*0032*/ 	.short	(.L_27 - .L_26)
	.align		4
.L_26:
        /*0034*/ 	.word	index@(_ZN7cutlass13device_kernelINS_4gemm6kernel13GemmUniversalIN4cute5tupleIJiiiiEEENS1_10collective13CollectiveMmaINS1_35MainloopSm100TmaUmmaWarpSpecializedILi7ELi2ELi4ENS5_IJNS4_1CILi4EEENSA_ILi2EEENSA_ILi1EEEEEEEENS5_IJNSA_ILi128EEESG_NSA_ILi64EEEEEENS_6half_tENS5_IJlSD_lEEESJ_SK_NS4_8TiledMMAINS4_8MMA_AtomIJNS4_26SM100_MMA_F16BF16_2x1SM_SSISJ_SJ_fLi128ELi128ELNS4_4UMMA5MajorE0ELSP_0ELNSO_7ScaleInE0ELSQ_0EEEEEENS4_6LayoutINS5_IJSD_SD_SD_EEENS5_IJNSA_ILi0EEESV_SV_EEEEENS5_IJNS4_10UnderscoreESY_SY_EEEEENS4_28SM100_TMA_2SM_LOAD_MULTICASTENS4_14ComposedLayoutINS4_7SwizzleILi3ELi4ELi3EEENS4_18smem_ptr_flag_bitsILi16EEENST_INS5_IJNSA_ILi8EEESH_EEENS5_IJSH_SD_EEEEEEEvNS4_8identityES11_S1B_vS1C_EENS_8epilogue10collective18CollectiveEpilogueINS1E_23Sm100TmaWarpSpecializedILi4ELi2ELi16ELb1ELb0EEEJNS5_IJSH_SG_SH_EEENS5_IJNST_ISH_SD_EENST_INS5_IJNSA_ILi16EEESC_EEENS5_IJSD_SH_EEEEEEEESJ_SK_SJ_SK_NS1E_6fusion15FusionCallbacksIS1I_NS1Q_17LinearCombinationISJ_fSJ_fLNS_15FloatRoundStyleE2EEES1J_S1P_JEEENS4_5SM1004TMEM4LOAD26SM100_TMEM_LOAD_32dp32b16xENS4_13SM90_TMA_LOADENS12_INS13_ILi1ELi4ELi3EEES16_NST_INS5_IJS17_S1L_EEENS5_IJS1L_SD_EEEEEEENS4_39AutoVectorizingCopyWithAssumedAlignmentILi128EEENS4_14SM90_TMA_STOREES25_S27_S27_EEEvvEEEEvNT_6ParamsE)
        /*0038*/ 	.word	0x00000000


	//----- nvinfo : EIATTR_MIN_STACK_SIZE
	.align		4
.L_27:
        /*003c*/ 	.byte	0x04, 0x12
        /*003e*/ 	.short	(.L_29 - .L_28)
	.align		4
.L_28:
        /*0040*/ 	.word	index@(_ZN7cutlass13device_kernelINS_4gemm6kernel13GemmUniversalIN4cute5tupleIJiiiiEEENS1_10collective13CollectiveMmaINS1_35MainloopSm100TmaUmmaWarpSpecializedILi7ELi2ELi4ENS5_IJNS4_1CILi4EEENSA_ILi2EEENSA_ILi1EEEEEEEENS5_IJNSA_ILi128EEESG_NSA_ILi64EEEEEENS_6half_tENS5_IJlSD_lEEESJ_SK_NS4_8TiledMMAINS4_8MMA_AtomIJNS4_26SM100_MMA_F16BF16_2x1SM_SSISJ_SJ_fLi128ELi128ELNS4_4UMMA5MajorE0ELSP_0ELNSO_7ScaleInE0ELSQ_0EEEEEENS4_6LayoutINS5_IJSD_SD_SD_EEENS5_IJNSA_ILi0EEESV_SV_EEEEENS5_IJNS4_10UnderscoreESY_SY_EEEEENS4_28SM100_TMA_2SM_LOAD_MULTICASTENS4_14ComposedLayoutINS4_7SwizzleILi3ELi4ELi3EEENS4_18smem_ptr_flag_bitsILi16EEENST_INS5_IJNSA_ILi8EEESH_EEENS5_IJSH_SD_EEEEEEEvNS4_8identityES11_S1B_vS1C_EENS_8epilogue10collective18CollectiveEpilogueINS1E_23Sm100TmaWarpSpecializedILi4ELi2ELi16ELb1ELb0EEEJNS5_IJSH_SG_SH_EEENS5_IJNST_ISH_SD_EENST_INS5_IJNSA_ILi16EEESC_EEENS5_IJSD_SH_EEEEEEEESJ_SK_SJ_SK_NS1E_6fusion15FusionCallbacksIS1I_NS1Q_17LinearCombinationISJ_fSJ_fLNS_15FloatRoundStyleE2EEES1J_S1P_JEEENS4_5SM1004TMEM4LOAD26SM100_TMEM_LOAD_32dp32b16xENS4_13SM90_TMA_LOADENS12_INS13_ILi1ELi4ELi3EEES16_NST_INS5_IJS17_S1L_EEENS5_IJS1L_SD_EEEEEEENS4_39AutoVectorizingCopyWithAssumedAlignmentILi128EEENS4_14SM90_TMA_STOREES25_S27_S27_EEEvvEEEEvNT_6ParamsE)
        /*0044*/ 	.word	0x00000000
.L_29:


//--------------------- .nv.compat                --------------------------
	.section	.nv.compat,"",@"SHT_CUDA_COMPAT_INFO"
	.align	4
        /*0000*/ 	.byte	0x02, 0x09, 0x01, 0x00, 0x02, 0x02, 0x02, 0x00, 0x02, 0x05, 0x05, 0x00, 0x03, 0x07, 0x01, 0x01
        /*0010*/ 	.byte	0x02, 0x03, 0x01, 0x00, 0x02, 0x06, 0x01, 0x00, 0x04, 0x0b, 0x08, 0x00, 0x09, 0x00, 0x00, 0x00
        /*0020*/ 	.byte	0x00, 0x00, 0x00, 0x00


//--------------------- .nv.info._ZN7cutlass13device_kernelINS_4gemm6kernel13GemmUniversalIN4cute5tupleIJiiiiEEENS1_10collective13CollectiveMmaINS1_35MainloopSm100TmaUmmaWarpSpecializedILi7ELi2ELi4ENS5_IJNS4_1CILi4EEENSA_ILi2EEENSA_ILi1EEEEEEEENS5_IJNSA_ILi128EEESG_NSA_ILi64EEEEEENS_6half_tENS5_IJlSD_lEEESJ_SK_NS4_8TiledMMAINS4_8MMA_AtomIJNS4_26SM100_MMA_F16BF16_2x1SM_SSISJ_SJ_fLi128ELi128ELNS4_4UMMA5MajorE0ELSP_0ELNSO_7ScaleInE0ELSQ_0EEEEEENS4_6LayoutINS5_IJSD_SD_SD_EEENS5_IJNSA_ILi0EEESV_SV_EEEEENS5_IJNS4_10UnderscoreESY_SY_EEEEENS4_28SM100_TMA_2SM_LOAD_MULTICASTENS4_14ComposedLayoutINS4_7SwizzleILi3ELi4ELi3EEENS4_18smem_ptr_flag_bitsILi16EEENST_INS5_IJNSA_ILi8EEESH_EEENS5_IJSH_SD_EEEEEEEvNS4_8identityES11_S1B_vS1C_EENS_8epilogue10collective18CollectiveEpilogueINS1E_23Sm100TmaWarpSpecializedILi4ELi2ELi16ELb1ELb0EEEJNS5_IJSH_SG_SH_EEENS5_IJNST_ISH_SD_EENST_INS5_IJNSA_ILi16EEESC_EEENS5_IJSD_SH_EEEEEEEESJ_SK_SJ_SK_NS1E_6fusion15FusionCallbacksIS1I_NS1Q_17LinearCombinationISJ_fSJ_fLNS_15FloatRoundStyleE2EEES1J_S1P_JEEENS4_5SM1004TMEM4LOAD26SM100_TMEM_LOAD_32dp32b16xENS4_13SM90_TMA_LOADENS12_INS13_ILi1ELi4ELi3EEES16_NST_INS5_IJS17_S1L_EEENS5_IJS1L_SD_EEEEEEENS4_39AutoVectorizingCopyWithAssumedAlignmentILi128EEENS4_14SM90_TMA_STOREES25_S27_S27_EEEvvEEEEvNT_6ParamsE --------------------------
	.section	.nv.info._ZN7cutlass13device_kernelINS_4gemm6kernel13GemmUniversalIN4cute5tupleIJiiiiEEENS1_10collective13CollectiveMmaINS1_35MainloopSm100TmaUmmaWarpSpecializedILi7ELi2ELi4ENS5_IJNS4_1CILi4EEENSA_ILi2EEENSA_ILi1EEEEEEEENS5_IJNSA_ILi128EEESG_NSA_ILi64EEEEEENS_6half_tENS5_IJlSD_lEEESJ_SK_NS4_8TiledMMAINS4_8MMA_AtomIJNS4_26SM100_MMA_F16BF16_2x1SM_SSISJ_SJ_fLi128ELi128ELNS4_4UMMA5MajorE0ELSP_0ELNSO_7ScaleInE0ELSQ_0EEEEEENS4_6LayoutINS5_IJSD_SD_SD_EEENS5_IJNSA_ILi0EEESV_SV_EEEEENS5_IJNS4_10UnderscoreESY_SY_EEEEENS4_28SM100_TMA_2SM_LOAD_MULTICASTENS4_14ComposedLayoutINS4_7SwizzleILi3ELi4ELi3EEENS4_18smem_ptr_flag_bitsILi16EEENST_INS5_IJNSA_ILi8EEESH_EEENS5_IJSH_SD_EEEEEEEvNS4_8identityES11_S1B_vS1C_EENS_8epilogue10collective18CollectiveEpilogueINS1E_23Sm100TmaWarpSpecializedILi4ELi2ELi16ELb1ELb0EEEJNS5_IJSH_SG_SH_EEENS5_IJNST_ISH_SD_EENST_INS5_IJNSA_ILi16EEESC_EEENS5_IJSD_SH_EEEEEEEESJ_SK_SJ_SK_NS1E_6fusion15FusionCallbacksIS1I_NS1Q_17LinearCombinationISJ_fSJ_fLNS_15FloatRoundStyleE2EEES1J_S1P_JEEENS4_5SM1004TMEM4LOAD26SM100_TMEM_LOAD_32dp32b16xENS4_13SM90_TMA_LOADENS12_INS13_ILi1ELi4ELi3EEES16_NST_INS5_IJS17_S1L_EEENS5_IJS1L_SD_EEEEEEENS4_39AutoVectorizingCopyWithAssumedAlignmentILi128EEENS4_14SM90_TMA_STOREES25_S27_S27_EEEvvEEEEvNT_6ParamsE,"",@"SHT_CUDA_INFO"
	.sectionflags	@""
	.align	4


	//----- nvinfo : EIATTR_CUDA_API_VERSION
	.align		4
        /*0000*/ 	.byte	0x04, 0x37
        /*0002*/ 	.short	(.L_31 - .L_30)
.L_30:
        /*0004*/ 	.word	0x00000082


	//----- nvinfo : EIATTR_KPARAM_INFO
	.align		4
.L_31:
        /*0008*/ 	.byte	0x04, 0x17
        /*000a*/ 	.short	(.L_33 - .L_32)
.L_32:
        /*000c*/ 	.word	0x00000000
        /*0010*/ 	.short	0x0000
        /*0012*/ 	.short	0x0000
        /*0014*/ 	.byte	0x00, 0xf0, 0x01, 0x20


	//----- nvinfo : EIATTR_AT_ENTRY_FRAGMENTS
	.align		4
.L_33:
        /*0018*/ 	.byte	0x04, 0x4f
        /*001a*/ 	.short	(.L_35 - .L_34)


	//   ....[0]....
.L_34:
        /*001c*/ 	.word	0x00000007


	//----- nvinfo : EIATTR_RESERVED_SMEM_USED
	.align		4
.L_35:
        /*0020*/ 	.byte	0x01, 0x41
	.zero		2


	//----- nvinfo : EIATTR_SPARSE_MMA_MASK
	.align		4
        /*0024*/ 	.byte	0x03, 0x50
        /*0026*/ 	.short	0x0000


	//----- nvinfo : EIATTR_TCGEN05_2CTA_USED
	.align		4
        /*0028*/ 	.byte	0x01, 0x52
	.zero		2


	//----- nvinfo : EIATTR_MAXREG_COUNT
	.align		4
        /*002c*/ 	.byte	0x03, 0x1b
        /*002e*/ 	.short	0x00ff


	//----- nvinfo : EIATTR_NUM_BARRIERS
	.align		4
        /*0030*/ 	.byte	0x02, 0x4c
        /*0032*/ 	.byte	0x07
	.zero		1


	//----- nvinfo : EIATTR_EXTERNS
	.align		4
        /*0034*/ 	.byte	0x04, 0x0f
        /*0036*/ 	.short	(.L_37 - .L_36)


	//   ....[0]....
	.align		4
.L_36:
        /*0038*/ 	.word	index@(__assertfail)


	//----- nvinfo : EIATTR_MERCURY_ISA_VERSION
	.align		4
.L_37:
        /*003c*/ 	.byte	0x03, 0x5f
        /*003e*/ 	.short	0x0101


	//----- nvinfo : EIATTR_INT_WARP_WIDE_INSTR_OFFSETS
	.align		4
        /*0040*/ 	.byte	0x04, 0x31
        /*0042*/ 	.short	(.L_39 - .L_38)


	//   ....[0]....
.L_38:
        /*0044*/ 	.word	0x00000dc0


	//   ....[1]....
        /*0048*/ 	.word	0x00000e60


	//   ....[2]....
        /*004c*/ 	.word	0x000046c0


	//   ....[3]....
        /*0050*/ 	.word	0x000046f0


	//   ....[4]....
        /*0054*/ 	.word	0x00004710


	//   ....[5]....
        /*0058*/ 	.word	0x00005250


	//   ....[6]....
        /*005c*/ 	.word	0x000052f0


	//   ....[7]....
        /*0060*/ 	.word	0x000053b0


	//   ....[8]....
        /*0064*/ 	.word	0x00005420


	//   ....[9]....
        /*0068*/ 	.word	0x000054e0


	//   ....[10]....
        /*006c*/ 	.word	0x00005580


	//   ....[11]....
        /*0070*/ 	.word	0x000055f0


	//   ....[12]....
        /*0074*/ 	.word	0x000056b0


	//   ....[13]....
        /*0078*/ 	.word	0x00005750


	//   ....[14]....
        /*007c*/ 	.word	0x000057f0


	//   ....[15]....
        /*0080*/ 	.word	0x000058e0


	//   ....[16]....
        /*0084*/ 	.word	0x000059b0


	//----- nvinfo : EIATTR_COOP_GROUP_MASK_REGIDS
	.align		4
.L_39:
        /*0088*/ 	.byte	0x04, 0x29
        /*008a*/ 	.short	(.L_41 - .L_40)


	//   ....[0]....
.L_40:
        /*008c*/ 	.word	0xffffffff


	//   ....[1]....
        /*0090*/ 	.word	0xffffffff


	//   ....[2]....
        /*0094*/ 	.word	0xffffffff


	//   ....[3]....
        /*0098*/ 	.word	0xffffffff


	//   ....[4]....
        /*009c*/ 	.word	0xffffffff


	//   ....[5]....
        /*00a0*/ 	.word	0xffffffff


	//   ....[6]....
        /*00a4*/ 	.word	0xffffffff


	//   ....[7]....
        /*00a8*/ 	.word	0xffffffff


	//   ....[8]....
        /*00ac*/ 	.word	0xffffffff


	//   ....[9]....
        /*00b0*/ 	.word	0xffffffff


	//   ....[10]....
        /*00b4*/ 	.word	0xffffffff


	//   ....[11]....
        /*00b8*/ 	.word	0xffffffff


	//   ....[12]....
        /*00bc*/ 	.word	0xffffffff


	//   ....[13]....
        /*00c0*/ 	.word	0xffffffff


	//----- nvinfo : EIATTR_COOP_GROUP_INSTR_OFFSETS
	.align		4
.L_41:
        /*00c4*/ 	.byte	0x04, 0x28
        /*00c6*/ 	.short	(.L_43 - .L_42)


	//   ....[0]....
.L_42:
        /*00c8*/ 	.word	0x000000b0


	//   ....[1]....
        /*00cc*/ 	.word	0x00000510


	//   ....[2]....
        /*00d0*/ 	.word	0x00000730


	//   ....[3]....
        /*00d4*/ 	.word	0x000008c0


	//   ....[4]....
        /*00d8*/ 	.word	0x000009b0


	//   ....[5]....
        /*00dc*/ 	.word	0x00000b10


	//   ....[6]....
        /*00e0*/ 	.word	0x00000ca0


	//   ....[7]....
        /*00e4*/ 	.word	0x00000ee0


	//   ....[8]....
        /*00e8*/ 	.word	0x00002440


	//   ....[9]....
        /*00ec*/ 	.word	0x000034a0


	//   ....[10]....
        /*00f0*/ 	.word	0x00003970


	//   ....[11]....
        /*00f4*/ 	.word	0x000039a0


	//   ....[12]....
        /*00f8*/ 	.word	0x000045c0


	//   ....[13]....
        /*00fc*/ 	.word	0x000047d0


	//----- nvinfo : EIATTR_VRC_CTA_INIT_COUNT
	.align		4
.L_43:
        /*0100*/ 	.byte	0x02, 0x4a
        /*0102*/ 	.byte	0x80
	.zero		1


	//----- nvinfo : EIATTR_SYSCALL_OFFSETS
	.align		4
        /*0104*/ 	.byte	0x04, 0x46
        /*0106*/ 	.short	(.L_45 - .L_44)


	//   ....[0]....
.L_44:
        /*0108*/ 	.word	0x00006530


	//   ....[1]....
        /*010c*/ 	.word	0x00006620


	//   ....[2]....
        /*0110*/ 	.word	0x00006d50


	//   ....[3]....
        /*0114*/ 	.word	0x00007680


	//   ....[4]....
        /*0118*/ 	.word	0x00007f50


	//   ....[5]....
        /*011c*/ 	.word	0x00008820


	//----- nvinfo : EIATTR_MBARRIER_INSTR_OFFSETS
	.align		4
.L_45:
        /*0120*/ 	.byte	0x04, 0x39
        /*0122*/ 	.short	(.L_47 - .L_46)


	//   ....[0]....
.L_46:
        /*0124*/ 	.word	0x00000640
        /*0128*/ 	.word	0x000000ff
        /*012c*/ 	.word	0x00000000
        /*0130*/ 	.short	0x0100
        /*0132*/ 	.byte	0x04
	.zero		1


	//   ....[1]....
        /*0134*/ 	.word	0x00000650
        /*0138*/ 	.word	0x000000ff
        /*013c*/ 	.word	0x00000038
        /*0140*/ 	.short	0x0100
        /*0142*/ 	.byte	0x04
	.zero		1


	//   ....[2]....
        /*0144*/ 	.word	0x00000660
        /*0148*/ 	.word	0x000000ff
        /*014c*/ 	.word	0x00000008
        /*0150*/ 	.short	0x0100
        /*0152*/ 	.byte	0x04
	.zero		1


	//   ....[3]....
        /*0154*/ 	.word	0x00000670
        /*0158*/ 	.word	0x000000ff
        /*015c*/ 	.word	0x00000040
        /*0160*/ 	.short	0x0100
        /*0162*/ 	.byte	0x04
	.zero		1


	//   ....[4]....
        /*0164*/ 	.word	0x00000680
        /*0168*/ 	.word	0x000000ff
        /*016c*/ 	.word	0x00000010
        /*0170*/ 	.short	0x0100
        /*0172*/ 	.byte	0x04
	.zero		1


	//   ....[5]....
        /*0174*/ 	.word	0x00000690
        /*0178*/ 	.word	0x000000ff
        /*017c*/ 	.word	0x00000048
        /*0180*/ 	.short	0x0100
        /*0182*/ 	.byte	0x04
	.zero		1


	//   ....[6]....
        /*0184*/ 	.word	0x000006a0
        /*0188*/ 	.word	0x000000ff
        /*018c*/ 	.word	0x00000018
        /*0190*/ 	.short	0x0100
        /*0192*/ 	.byte	0x04
	.zero		1


	//   ....[7]....
        /*0194*/ 	.word	0x000006b0
        /*0198*/ 	.word	0x000000ff
        /*019c*/ 	.word	0x00000050
        /*01a0*/ 	.short	0x0100
        /*01a2*/ 	.byte	0x04
	.zero		1


	//   ....[8]....
        /*01a4*/ 	.word	0x000006c0
        /*01a8*/ 	.word	0x000000ff
        /*01ac*/ 	.word	0x00000020
        /*01b0*/ 	.short	0x0100
        /*01b2*/ 	.byte	0x04
	.zero		1


	//   ....[9]....
        /*01b4*/ 	.word	0x000006d0
        /*01b8*/ 	.word	0x000000ff
        /*01bc*/ 	.word	0x00000058
        /*01c0*/ 	.short	0x0100
        /*01c2*/ 	.byte	0x04
	.zero		1


	//   ....[10]....
        /*01c4*/ 	.word	0x000006e0
        /*01c8*/ 	.word	0x000000ff
        /*01cc*/ 	.word	0x00000028
        /*01d0*/ 	.short	0x0100
        /*01d2*/ 	.byte	0x04
	.zero		1


	//   ....[11]....
        /*01d4*/ 	.word	0x000006f0
        /*01d8*/ 	.word	0x000000ff
        /*01dc*/ 	.word	0x00000060
        /*01e0*/ 	.short	0x0100
        /*01e2*/ 	.byte	0x04
	.zero		1


	//   ....[12]....
        /*01e4*/ 	.word	0x00000700
        /*01e8*/ 	.word	0x000000ff
        /*01ec*/ 	.word	0x00000030
        /*01f0*/ 	.short	0x0100
        /*01f2*/ 	.byte	0x04
	.zero		1


	//   ....[13]....
        /*01f4*/ 	.word	0x00000710
        /*01f8*/ 	.word	0x000000ff
        /*01fc*/ 	.word	0x00000068
        /*0200*/ 	.short	0x0100
        /*0202*/ 	.byte	0x04
	.zero		1


	//   ....[14]....
        /*0204*/ 	.word	0x00000830
        /*0208*/ 	.word	0x000000ff
        /*020c*/ 	.word	0x00000070
        /*0210*/ 	.short	0x0100
        /*0212*/ 	.byte	0x04
	.zero		1


	//   ....[15]....
        /*0214*/ 	.word	0x00000840
        /*0218*/ 	.word	0x000000ff
        /*021c*/ 	.word	0x00000090
        /*0220*/ 	.short	0x0100
        /*0222*/ 	.byte	0x04
	.zero		1


	//   ....[16]....
        /*0224*/ 	.word	0x00000850
        /*0228*/ 	.word	0x000000ff
        /*022c*/ 	.word	0x00000078
        /*0230*/ 	.short	0x0100
        /*0232*/ 	.byte	0x04
	.zero		1


	//   ....[17]....
        /*0234*/ 	.word	0x00000860
        /*0238*/ 	.word	0x000000ff
        /*023c*/ 	.word	0x00000098
        /*0240*/ 	.short	0x0100
        /*0242*/ 	.byte	0x04
	.zero		1


	//   ....[18]....
        /*0244*/ 	.word	0x00000870
        /*0248*/ 	.word	0x000000ff
        /*024c*/ 	.word	0x00000080
        /*0250*/ 	.short	0x0100
        /*0252*/ 	.byte	0x04
	.zero		1


	//   ....[19]....
        /*0254*/ 	.word	0x00000880
        /*0258*/ 	.word	0x000000ff
        /*025c*/ 	.word	0x000000a0
        /*0260*/ 	.short	0x0100
        /*0262*/ 	.byte	0x04
	.zero		1


	//   ....[20]....
        /*0264*/ 	.word	0x00000890
        /*0268*/ 	.word	0x000000ff
        /*026c*/ 	.word	0x00000088
        /*0270*/ 	.short	0x0100
        /*0272*/ 	.byte	0x04
	.zero		1


	//   ....[21]....
        /*0274*/ 	.word	0x000008a0
        /*0278*/ 	.word	0x000000ff
        /*027c*/ 	.word	0x000000a8
        /*0280*/ 	.short	0x0100
        /*0282*/ 	.byte	0x04
	.zero		1


	//   ....[22]....
        /*0284*/ 	.word	0x00000980
        /*0288*/ 	.word	0x000000ff
        /*028c*/ 	.word	0x000000b0
        /*0290*/ 	.short	0x0100
        /*0292*/ 	.byte	0x06
	.zero		1


	//   ....[23]....
        /*0294*/ 	.word	0x00000990
        /*0298*/ 	.word	0x000000ff
        /*029c*/ 	.word	0x000000b8
        /*02a0*/ 	.short	0x0100
        /*02a2*/ 	.byte	0x06
	.zero		1


	//   ....[24]....
        /*02a4*/ 	.word	0x00000ac0
        /*02a8*/ 	.word	0x000000ff
        /*02ac*/ 	.word	0x000000c0
        /*02b0*/ 	.short	0x0100
        /*02b2*/ 	.byte	0x06
	.zero		1


	//   ....[25]....
        /*02b4*/ 	.word	0x00000ad0
        /*02b8*/ 	.word	0x000000ff
        /*02bc*/ 	.word	0x000000d0
        /*02c0*/ 	.short	0x0100
        /*02c2*/ 	.byte	0x06
	.zero		1


	//   ....[26]....
        /*02c4*/ 	.word	0x00000ae0
        /*02c8*/ 	.word	0x000000ff
        /*02cc*/ 	.word	0x000000c8
        /*02d0*/ 	.short	0x0100
        /*02d2*/ 	.byte	0x06
	.zero		1


	//   ....[27]....
        /*02d4*/ 	.word	0x00000af0
        /*02d8*/ 	.word	0x000000ff
        /*02dc*/ 	.word	0x000000d8
        /*02e0*/ 	.short	0x0100
        /*02e2*/ 	.byte	0x06
	.zero		1


	//   ....[28]....
        /*02e4*/ 	.word	0x00000c10
        /*02e8*/ 	.word	0x000000ff
        /*02ec*/ 	.word	0x000000e0
        /*02f0*/ 	.short	0x0100
        /*02f2*/ 	.byte	0x04
	.zero		1


	//   ....[29]....
        /*02f4*/ 	.word	0x00000c20
        /*02f8*/ 	.word	0x000000ff
        /*02fc*/ 	.word	0x00000100
        /*0300*/ 	.short	0x0100
        /*0302*/ 	.byte	0x04
	.zero		1


	//   ....[30]....
        /*0304*/ 	.word	0x00000c30
        /*0308*/ 	.word	0x000000ff
        /*030c*/ 	.word	0x000000e8
        /*0310*/ 	.short	0x0100
        /*0312*/ 	.byte	0x04
	.zero		1


	//   ....[31]....
        /*0314*/ 	.word	0x00000c40
        /*0318*/ 	.word	0x000000ff
        /*031c*/ 	.word	0x00000108
        /*0320*/ 	.short	0x0100
        /*0322*/ 	.byte	0x04
	.zero		1


	//   ....[32]....
        /*0324*/ 	.word	0x00000c50
        /*0328*/ 	.word	0x000000ff
        /*032c*/ 	.word	0x000000f0
        /*0330*/ 	.short	0x0100
        /*0332*/ 	.byte	0x04
	.zero		1


	//   ....[33]....
        /*0334*/ 	.word	0x00000c60
        /*0338*/ 	.word	0x000000ff
        /*033c*/ 	.word	0x00000110
        /*0340*/ 	.short	0x0100
        /*0342*/ 	.byte	0x04
	.zero		1


	//   ....[34]....
        /*0344*/ 	.word	0x00000c70
        /*0348*/ 	.word	0x000000ff
        /*034c*/ 	.word	0x000000f8
        /*0350*/ 	.short	0x0100
        /*0352*/ 	.byte	0x04
	.zero		1


	//   ....[35]....
        /*0354*/ 	.word	0x00000c80
        /*0358*/ 	.word	0x000000ff
        /*035c*/ 	.word	0x00000118
        /*0360*/ 	.short	0x0100
        /*0362*/ 	.byte	0x04
	.zero		1


	//   ....[36]....
        /*0364*/ 	.word	0x00000d70
        /*0368*/ 	.word	0x000000ff
        /*036c*/ 	.word	0x00000120
        /*0370*/ 	.short	0x0100
        /*0372*/ 	.byte	0x04
	.zero		1


	//   ....[37]....
        /*0374*/ 	.word	0x00000d80
        /*0378*/ 	.word	0x000000ff
        /*037c*/ 	.word	0x00000130
        /*0380*/ 	.short	0x0100
        /*0382*/ 	.byte	0x04
	.zero		1


	//   ....[38]....
        /*0384*/ 	.word	0x00000d90
        /*0388*/ 	.word	0x000000ff
        /*038c*/ 	.word	0x00000128
        /*0390*/ 	.short	0x0100
        /*0392*/ 	.byte	0x04
	.zero		1


	//   ....[39]....
        /*0394*/ 	.word	0x00000da0
        /*0398*/ 	.word	0x000000ff
        /*039c*/ 	.word	0x00000138
        /*03a0*/ 	.short	0x0100
        /*03a2*/ 	.byte	0x04
	.zero		1


	//   ....[40]....
        /*03a4*/ 	.word	0x00000ea0
        /*03a8*/ 	.word	0x000000ff
        /*03ac*/ 	.word	0x00000140
        /*03b0*/ 	.short	0x0100
        /*03b2*/ 	.byte	0x06
	.zero		1


	//   ....[41]....
        /*03b4*/ 	.word	0x00001be0
        /*03b8*/ 	.word	0x00000000
        /*03bc*/ 	.word	0x00000130
        /*03c0*/ 	.short	0x010a
        /*03c2*/ 	.byte	0xff
	.zero		1


	//   ....[42]....
        /*03c4*/ 	.word	0x00001c10
        /*03c8*/ 	.word	0x00000000
        /*03cc*/ 	.word	0x00000120
        /*03d0*/ 	.short	0x0101
        /*03d2*/ 	.byte	0xff
	.zero		1


	//   ....[43]....
        /*03d4*/ 	.word	0x00001cd0
        /*03d8*/ 	.word	0x000000ff
        /*03dc*/ 	.word	0x00000038
        /*03e0*/ 	.short	0x010a
        /*03e2*/ 	.byte	0x04
	.zero		1


	//   ....[44]....
        /*03e4*/ 	.word	0x00001da0
        /*03e8*/ 	.word	0x000000ff
        /*03ec*/ 	.word	0x00000038
        /*03f0*/ 	.short	0x010a
        /*03f2*/ 	.byte	0x21
	.zero		1


	//   ....[45]....
        /*03f4*/ 	.word	0x00001f50
        /*03f8*/ 	.word	0x000000ff
        /*03fc*/ 	.word	0x00000038
        /*0400*/ 	.short	0x010a
        /*0402*/ 	.byte	0x05
	.zero		1


	//   ....[46]....
        /*0404*/ 	.word	0x000020a0
        /*0408*/ 	.word	0x000000ff
        /*040c*/ 	.word	0x000000b8
        /*0410*/ 	.short	0x0101
        /*0412*/ 	.byte	0x06
	.zero		1


	//   ....[47]....
        /*0414*/ 	.word	0x000020c0
        /*0418*/ 	.word	0x000000ff
        /*041c*/ 	.word	0x00000038
        /*0420*/ 	.short	0x010a
        /*0422*/ 	.byte	0x04
	.zero		1


	//   ....[48]....
        /*0424*/ 	.word	0x00002140
        /*0428*/ 	.word	0x000000ff
        /*042c*/ 	.word	0x00000038
        /*0430*/ 	.short	0x010a
        /*0432*/ 	.byte	0x11
	.zero		1


	//   ....[49]....
        /*0434*/ 	.word	0x000022d0
        /*0438*/ 	.word	0x000000ff
        /*043c*/ 	.word	0x00000038
        /*0440*/ 	.short	0x010a
        /*0442*/ 	.byte	0x05
	.zero		1


	//   ....[50]....
        /*0444*/ 	.word	0x00002470
        /*0448*/ 	.word	0x00000003
        /*044c*/ 	.word	0x000000c0
        /*0450*/ 	.short	0x010a
        /*0452*/ 	.byte	0xff
	.zero		1


	//   ....[51]....
        /*0454*/ 	.word	0x000025c0
        /*0458*/ 	.word	0x00000000
        /*045c*/ 	.word	0x00000000
        /*0460*/ 	.short	0x0101
        /*0462*/ 	.byte	0xff
	.zero		1


	//   ....[52]....
        /*0464*/ 	.word	0x00002b70
        /*0468*/ 	.word	0x000000ff
        /*046c*/ 	.word	0x00000000
        /*0470*/ 	.short	0x010a
        /*0472*/ 	.byte	0x04
	.zero		1


	//   ....[53]....
        /*0474*/ 	.word	0x00002c00
        /*0478*/ 	.word	0x000000ff
        /*047c*/ 	.word	0x00000000
        /*0480*/ 	.short	0x010a
        /*0482*/ 	.byte	0x05
	.zero		1


	//   ....[54]....
        /*0484*/ 	.word	0x00002c90
        /*0488*/ 	.word	0x000000ff
        /*048c*/ 	.word	0x00000000
        /*0490*/ 	.short	0x010a
        /*0492*/ 	.byte	0x05
	.zero		1


	//   ....[55]....
        /*0494*/ 	.word	0x00002d20
        /*0498*/ 	.word	0x000000ff
        /*049c*/ 	.word	0x00000000
        /*04a0*/ 	.short	0x010a
        /*04a2*/ 	.byte	0x05
	.zero		1


	//   ....[56]....
        /*04a4*/ 	.word	0x00002db0
        /*04a8*/ 	.word	0x000000ff
        /*04ac*/ 	.word	0x00000000
        /*04b0*/ 	.short	0x010a
        /*04b2*/ 	.byte	0x05
	.zero		1


	//   ....[57]....
        /*04b4*/ 	.word	0x00002e40
        /*04b8*/ 	.word	0x000000ff
        /*04bc*/ 	.word	0x00000000
        /*04c0*/ 	.short	0x010a
        /*04c2*/ 	.byte	0x05
	.zero		1


	//   ....[58]....
        /*04c4*/ 	.word	0x00002ee0
        /*04c8*/ 	.word	0x00000000
        /*04cc*/ 	.word	0x00000000
        /*04d0*/ 	.short	0x010a
        /*04d2*/ 	.byte	0xff
	.zero		1


	//   ....[59]....
        /*04d4*/ 	.word	0x00003000
        /*04d8*/ 	.word	0x00000002
        /*04dc*/ 	.word	0x00000120
        /*04e0*/ 	.short	0x010a
        /*04e2*/ 	.byte	0xff
	.zero		1


	//   ....[60]....
        /*04e4*/ 	.word	0x00003070
        /*04e8*/ 	.word	0x00000002
        /*04ec*/ 	.word	0x00000000
        /*04f0*/ 	.short	0x0101
        /*04f2*/ 	.byte	0xff
	.zero		1


	//   ....[61]....
        /*04f4*/ 	.word	0x00003090
        /*04f8*/ 	.word	0x000000ff
        /*04fc*/ 	.word	0x000000d0
        /*0500*/ 	.short	0x010a
        /*0502*/ 	.byte	0x04
	.zero		1


	//   ....[62]....
        /*0504*/ 	.word	0x000031b0
        /*0508*/ 	.word	0x00000002
        /*050c*/ 	.word	0x000000c0
        /*0510*/ 	.short	0x010a
        /*0512*/ 	.byte	0xff
	.zero		1


	//   ....[63]....
        /*0514*/ 	.word	0x000032b0
        /*0518*/ 	.word	0x00000002
        /*051c*/ 	.word	0x00000000
        /*0520*/ 	.short	0x0101
        /*0522*/ 	.byte	0xff
	.zero		1


	//   ....[64]....
        /*0524*/ 	.word	0x00003340
        /*0528*/ 	.word	0x000000ff
        /*052c*/ 	.word	0x000000d0
        /*0530*/ 	.short	0x0106
        /*0532*/ 	.byte	0x04
	.zero		1


	//   ....[65]....
        /*0534*/ 	.word	0x00003360
        /*0538*/ 	.word	0x000000ff
        /*053c*/ 	.word	0x000000d0
        /*0540*/ 	.short	0x010a
        /*0542*/ 	.byte	0x04
	.zero		1


	//   ....[66]....
        /*0544*/ 	.word	0x000033f0
        /*0548*/ 	.word	0x000000ff
        /*054c*/ 	.word	0x000000d0
        /*0550*/ 	.short	0x0106
        /*0552*/ 	.byte	0x07
	.zero		1


	//   ....[67]....
        /*0554*/ 	.word	0x00003430
        /*0558*/ 	.word	0x00000000
        /*055c*/ 	.word	0x000000d0
        /*0560*/ 	.short	0x010a
        /*0562*/ 	.byte	0xff
	.zero		1


	//   ....[68]....
        /*0564*/ 	.word	0x00003670
        /*0568*/ 	.word	0x000000ff
        /*056c*/ 	.word	0x00000008
        /*0570*/ 	.short	0x010a
        /*0572*/ 	.byte	0x05
	.zero		1


	//   ....[69]....
        /*0574*/ 	.word	0x00003690
        /*0578*/ 	.word	0x000000ff
        /*057c*/ 	.word	0x00000008
        /*0580*/ 	.short	0x010a
        /*0582*/ 	.byte	0x05
	.zero		1


	//   ....[70]....
        /*0584*/ 	.word	0x00003820
        /*0588*/ 	.word	0x000000ff
        /*058c*/ 	.word	0x00000008
        /*0590*/ 	.short	0x010a
        /*0592*/ 	.byte	0x05
	.zero		1


	//   ....[71]....
        /*0594*/ 	.word	0x00003840
        /*0598*/ 	.word	0x000000ff
        /*059c*/ 	.word	0x00000008
        /*05a0*/ 	.short	0x010a
        /*05a2*/ 	.byte	0x05
	.zero		1


	//   ....[72]....
        /*05a4*/ 	.word	0x00003900
        /*05a8*/ 	.word	0x000000ff
        /*05ac*/ 	.word	0x00000000
        /*05b0*/ 	.short	0x0101
        /*05b2*/ 	.byte	0x04
	.zero		1


	//   ....[73]....
        /*05b4*/ 	.word	0x00003c40
        /*05b8*/ 	.word	0x00000000
        /*05bc*/ 	.word	0x000000c0
        /*05c0*/ 	.short	0x010a
        /*05c2*/ 	.byte	0xff
	.zero		1


	//   ....[74]....
        /*05c4*/ 	.word	0x00003d00
        /*05c8*/ 	.word	0x00000000
        /*05cc*/ 	.word	0x00000000
        /*05d0*/ 	.short	0x0101
        /*05d2*/ 	.byte	0xff
	.zero		1


	//   ....[75]....
        /*05d4*/ 	.word	0x00003dc0
        /*05d8*/ 	.word	0x000000ff
        /*05dc*/ 	.word	0x00000000
        /*05e0*/ 	.short	0x010a
        /*05e2*/ 	.byte	0x04
	.zero		1


	//   ....[76]....
        /*05e4*/ 	.word	0x00003dd0
        /*05e8*/ 	.word	0x000000ff
        /*05ec*/ 	.word	0x00000100
        /*05f0*/ 	.short	0x010a
        /*05f2*/ 	.byte	0x1f
	.zero		1


	//   ....[77]....
        /*05f4*/ 	.word	0x00003e80
        /*05f8*/ 	.word	0x000000ff
        /*05fc*/ 	.word	0x00000000
        /*0600*/ 	.short	0x010a
        /*0602*/ 	.byte	0x05
	.zero		1


	//   ....[78]....
        /*0604*/ 	.word	0x00003fb0
        /*0608*/ 	.word	0x000000ff
        /*060c*/ 	.word	0x00000000
        /*0610*/ 	.short	0x010a
        /*0612*/ 	.byte	0x04
	.zero		1


	//   ....[79]....
        /*0614*/ 	.word	0x000042b0
        /*0618*/ 	.word	0x000000ff
        /*061c*/ 	.word	0x00000000
        /*0620*/ 	.short	0x010a
        /*0622*/ 	.byte	0x04
	.zero		1


	//   ....[80]....
        /*0624*/ 	.word	0x00004340
        /*0628*/ 	.word	0x000000ff
        /*062c*/ 	.word	0x00000000
        /*0630*/ 	.short	0x010a
        /*0632*/ 	.byte	0x05
	.zero		1


	//   ....[81]....
        /*0634*/ 	.word	0x000043d0
        /*0638*/ 	.word	0x000000ff
        /*063c*/ 	.word	0x00000000
        /*0640*/ 	.short	0x010a
        /*0642*/ 	.byte	0x05
	.zero		1


	//   ....[82]....
        /*0644*/ 	.word	0x00004470
        /*0648*/ 	.word	0x00000000
        /*064c*/ 	.word	0x00000000
        /*0650*/ 	.short	0x010a
        /*0652*/ 	.byte	0xff
	.zero		1


	//   ....[83]....
        /*0654*/ 	.word	0x000044b0
        /*0658*/ 	.word	0x00000000
        /*065c*/ 	.word	0x00000000
        /*0660*/ 	.short	0x010a
        /*0662*/ 	.byte	0xff
	.zero		1


	//   ....[84]....
        /*0664*/ 	.word	0x00004520
        /*0668*/ 	.word	0x000000ff
        /*066c*/ 	.word	0x00000000
        /*0670*/ 	.short	0x0101
        /*0672*/ 	.byte	0x04
	.zero		1


	//   ....[85]....
        /*0674*/ 	.word	0x00004560
        /*0678*/ 	.word	0x000000ff
        /*067c*/ 	.word	0x00000140
        /*0680*/ 	.short	0x010a
        /*0682*/ 	.byte	0x1a
	.zero		1


	//   ....[86]....
        /*0684*/ 	.word	0x000045b0
        /*0688*/ 	.word	0x000000ff
        /*068c*/ 	.word	0x00000000
        /*0690*/ 	.short	0x0101
        /*0692*/ 	.byte	0x04
	.zero		1


	//   ....[87]....
        /*0694*/ 	.word	0x00004a50
        /*0698*/ 	.word	0x0000000c
        /*069c*/ 	.word	0x000000c0
        /*06a0*/ 	.short	0x010a
        /*06a2*/ 	.byte	0xff
	.zero		1


	//   ....[88]....
        /*06a4*/ 	.word	0x00004bc0
        /*06a8*/ 	.word	0x00000000
        /*06ac*/ 	.word	0x00000000
        /*06b0*/ 	.short	0x0101
        /*06b2*/ 	.byte	0xff
	.zero		1


	//   ....[89]....
        /*06b4*/ 	.word	0x00005050
        /*06b8*/ 	.word	0x000000ff
        /*06bc*/ 	.word	0x000000b8
        /*06c0*/ 	.short	0x010a
        /*06c2*/ 	.byte	0x15
	.zero		1


	//   ....[90]....
        /*06c4*/ 	.word	0x000051d0
        /*06c8*/ 	.word	0x000000ff
        /*06cc*/ 	.word	0x00000090
        /*06d0*/ 	.short	0x010a
        /*06d2*/ 	.byte	0x15
	.zero		1


	//   ....[91]....
        /*06d4*/ 	.word	0x000053d0
        /*06d8*/ 	.word	0x000000ff
        /*06dc*/ 	.word	0x00000070
        /*06e0*/ 	.short	0x010b
        /*06e2*/ 	.byte	0x15
	.zero		1


	//   ....[92]....
        /*06e4*/ 	.word	0x000053e0
        /*06e8*/ 	.word	0x000000ff
        /*06ec*/ 	.word	0x00000000
        /*06f0*/ 	.short	0x0101
        /*06f2*/ 	.byte	0x06
	.zero		1


	//   ....[93]....
        /*06f4*/ 	.word	0x000053f0
        /*06f8*/ 	.word	0x000000ff
        /*06fc*/ 	.word	0x00000098
        /*0700*/ 	.short	0x010a
        /*0702*/ 	.byte	0x15
	.zero		1


	//   ....[94]....
        /*0704*/ 	.word	0x000055a0
        /*0708*/ 	.word	0x000000ff
        /*070c*/ 	.word	0x00000078
        /*0710*/ 	.short	0x010b
        /*0712*/ 	.byte	0x15
	.zero		1


	//   ....[95]....
        /*0714*/ 	.word	0x000055b0
        /*0718*/ 	.word	0x000000ff
        /*071c*/ 	.word	0x00000000
        /*0720*/ 	.short	0x0101
        /*0722*/ 	.byte	0x06
	.zero		1


	//   ....[96]....
        /*0724*/ 	.word	0x000055c0
        /*0728*/ 	.word	0x000000ff
        /*072c*/ 	.word	0x000000a0
        /*0730*/ 	.short	0x010a
        /*0732*/ 	.byte	0x15
	.zero		1


	//   ....[97]....
        /*0734*/ 	.word	0x00005770
        /*0738*/ 	.word	0x000000ff
        /*073c*/ 	.word	0x00000080
        /*0740*/ 	.short	0x010b
        /*0742*/ 	.byte	0x15
	.zero		1


	//   ....[98]....
        /*0744*/ 	.word	0x00005780
        /*0748*/ 	.word	0x000000ff
        /*074c*/ 	.word	0x00000000
        /*0750*/ 	.short	0x0101
        /*0752*/ 	.byte	0x06
	.zero		1


	//   ....[99]....
        /*0754*/ 	.word	0x00005790
        /*0758*/ 	.word	0x000000ff
        /*075c*/ 	.word	0x000000a8
        /*0760*/ 	.short	0x010a
        /*0762*/ 	.byte	0x15
	.zero		1


	//   ....[100]....
        /*0764*/ 	.word	0x000059d0
        /*0768*/ 	.word	0x000000ff
        /*076c*/ 	.word	0x00000088
        /*0770*/ 	.short	0x010b
        /*0772*/ 	.byte	0x15
	.zero		1


	//   ....[101]....
        /*0774*/ 	.word	0x000059e0
        /*0778*/ 	.word	0x000000ff
        /*077c*/ 	.word	0x00000000
        /*0780*/ 	.short	0x0101
        /*0782*/ 	.byte	0x25
	.zero		1


	//   ....[102]....
        /*0784*/ 	.word	0x00005a20
        /*0788*/ 	.word	0x000000ff
        /*078c*/ 	.word	0x00000090
        /*0790*/ 	.short	0x010a
        /*0792*/ 	.byte	0x15
	.zero		1


	//   ....[103]....
        /*0794*/ 	.word	0x00005a40
        /*0798*/ 	.word	0x000000ff
        /*079c*/ 	.word	0x00000098
        /*07a0*/ 	.short	0x010a
        /*07a2*/ 	.byte	0x15
	.zero		1


	//   ....[104]....
        /*07a4*/ 	.word	0x00005a60
        /*07a8*/ 	.word	0x000000ff
        /*07ac*/ 	.word	0x000000a0
        /*07b0*/ 	.short	0x010a
        /*07b2*/ 	.byte	0x15
	.zero		1


	//   ....[105]....
        /*07b4*/ 	.word	0x00005aa0
        /*07b8*/ 	.word	0x00000000
        /*07bc*/ 	.word	0x000000a8
        /*07c0*/ 	.short	0x010a
        /*07c2*/ 	.byte	0xff
	.zero		1


	//   ....[106]....
        /*07c4*/ 	.word	0x00005dc0
        /*07c8*/ 	.word	0x00000003
        /*07cc*/ 	.word	0x000000c0
        /*07d0*/ 	.short	0x010a
        /*07d2*/ 	.byte	0xff
	.zero		1


	//   ....[107]....
        /*07d4*/ 	.word	0x00005f40
        /*07d8*/ 	.word	0x00000000
        /*07dc*/ 	.word	0x00000000
        /*07e0*/ 	.short	0x0101
        /*07e2*/ 	.byte	0xff
	.zero		1


	//   ....[108]....
        /*07e4*/ 	.word	0x00006a20
        /*07e8*/ 	.word	0x000000ff
        /*07ec*/ 	.word	0x00000070
        /*07f0*/ 	.short	0x010a
        /*07f2*/ 	.byte	0x2b
	.zero		1


	//   ....[109]....
        /*07f4*/ 	.word	0x00006a50
        /*07f8*/ 	.word	0x00000036
        /*07fc*/ 	.word	0x000000e0
        /*0800*/ 	.short	0x010a
        /*0802*/ 	.byte	0xff
	.zero		1


	//   ....[110]....
        /*0804*/ 	.word	0x00006b60
        /*0808*/ 	.word	0x000000ff
        /*080c*/ 	.word	0x00000070
        /*0810*/ 	.short	0x010a
        /*0812*/ 	.byte	0x2b
	.zero		1


	//   ....[111]....
        /*0814*/ 	.word	0x00006c30
        /*0818*/ 	.word	0x00000036
        /*081c*/ 	.word	0x000000e0
        /*0820*/ 	.short	0x010a
        /*0822*/ 	.byte	0xff
	.zero		1


	//   ....[112]....
        /*0824*/ 	.word	0x000073f0
        /*0828*/ 	.word	0x00000000
        /*082c*/ 	.word	0x00000000
        /*0830*/ 	.short	0x0101
        /*0832*/ 	.byte	0xff
	.zero		1


	//   ....[113]....
        /*0834*/ 	.word	0x00007400
        /*0838*/ 	.word	0x00000002
        /*083c*/ 	.word	0x00000070
        /*0840*/ 	.short	0x010a
        /*0842*/ 	.byte	0xff
	.zero		1


	//   ....[114]....
        /*0844*/ 	.word	0x000074c0
        /*0848*/ 	.word	0x00000002
        /*084c*/ 	.word	0x00000070
        /*0850*/ 	.short	0x010a
        /*0852*/ 	.byte	0xff
	.zero		1


	//   ....[115]....
        /*0854*/ 	.word	0x00007cc0
        /*0858*/ 	.word	0x00000000
        /*085c*/ 	.word	0x00000000
        /*0860*/ 	.short	0x0101
        /*0862*/ 	.byte	0xff
	.zero		1


	//   ....[116]....
        /*0864*/ 	.word	0x00007ce0
        /*0868*/ 	.word	0x00000002
        /*086c*/ 	.word	0x00000070
        /*0870*/ 	.short	0x010a
        /*0872*/ 	.byte	0xff
	.zero		1


	//   ....[117]....
        /*0874*/ 	.word	0x00007d90
        /*0878*/ 	.word	0x00000002
        /*087c*/ 	.word	0x00000070
        /*0880*/ 	.short	0x010a
        /*0882*/ 	.byte	0xff
	.zero		1


	//   ....[118]....
        /*0884*/ 	.word	0x00008590
        /*0888*/ 	.word	0x00000000
        /*088c*/ 	.word	0x00000000
        /*0890*/ 	.short	0x0101
        /*0892*/ 	.byte	0xff
	.zero		1


	//   ....[119]....
        /*0894*/ 	.word	0x000085b0
        /*0898*/ 	.word	0x00000003
        /*089c*/ 	.word	0x00000070
        /*08a0*/ 	.short	0x010a
        /*08a2*/ 	.byte	0xff
	.zero		1


	//   ....[120]....
        /*08a4*/ 	.word	0x00008660
        /*08a8*/ 	.word	0x00000003
        /*08ac*/ 	.word	0x00000070
        /*08b0*/ 	.short	0x010a
        /*08b2*/ 	.byte	0xff
	.zero		1


	//   ....[121]....
        /*08b4*/ 	.word	0x00008910
        /*08b8*/ 	.word	0x00000036
        /*08bc*/ 	.word	0x00000000
        /*08c0*/ 	.short	0x0101
        /*08c2*/ 	.byte	0xff
	.zero		1


	//   ....[122]....
        /*08c4*/ 	.word	0x00008eb0
        /*08c8*/ 	.word	0x00000000
        /*08cc*/ 	.word	0x00000000
        /*08d0*/ 	.short	0x0101
        /*08d2*/ 	.byte	0xff
	.zero		1


	//   ....[123]....
        /*08d4*/ 	.word	0x00009150
        /*08d8*/ 	.word	0x000000ff
        /*08dc*/ 	.word	0x00000000
        /*08e0*/ 	.short	0x0101
        /*08e2*/ 	.byte	0x06
	.zero		1


	//   ....[124]....
        /*08e4*/ 	.word	0x00009170
        /*08e8*/ 	.word	0x00000000
        /*08ec*/ 	.word	0x00000130
        /*08f0*/ 	.short	0x010a
        /*08f2*/ 	.byte	0xff
	.zero		1


	//   ....[125]....
        /*08f4*/ 	.word	0x000091d0
        /*08f8*/ 	.word	0x00000000
        /*08fc*/ 	.word	0x00000038
        /*0900*/ 	.short	0x010a
        /*0902*/ 	.byte	0xff
	.zero		1


	//   ....[126]....
        /*0904*/ 	.word	0x00009230
        /*0908*/ 	.word	0x00000000
        /*090c*/ 	.word	0x00000038
        /*0910*/ 	.short	0x010a
        /*0912*/ 	.byte	0xff
	.zero		1


	//   ....[127]....
        /*0914*/ 	.word	0x00009280
        /*0918*/ 	.word	0x00000003
        /*091c*/ 	.word	0x000000c0
        /*0920*/ 	.short	0x010a
        /*0922*/ 	.byte	0xff
	.zero		1


	//   ....[128]....
        /*0924*/ 	.word	0x000092e0
        /*0928*/ 	.word	0x00000000
        /*092c*/ 	.word	0x00000000
        /*0930*/ 	.short	0x010a
        /*0932*/ 	.byte	0xff
	.zero		1


	//   ....[129]....
        /*0934*/ 	.word	0x00009340
        /*0938*/ 	.word	0x00000000
        /*093c*/ 	.word	0x00000000
        /*0940*/ 	.short	0x010a
        /*0942*/ 	.byte	0xff
	.zero		1


	//   ....[130]....
        /*0944*/ 	.word	0x000093a0
        /*0948*/ 	.word	0x00000000
        /*094c*/ 	.word	0x00000000
        /*0950*/ 	.short	0x010a
        /*0952*/ 	.byte	0xff
	.zero		1


	//   ....[131]....
        /*0954*/ 	.word	0x00009400
        /*0958*/ 	.word	0x00000000
        /*095c*/ 	.word	0x00000000
        /*0960*/ 	.short	0x010a
        /*0962*/ 	.byte	0xff
	.zero		1


	//   ....[132]....
        /*0964*/ 	.word	0x00009460
        /*0968*/ 	.word	0x00000000
        /*096c*/ 	.word	0x00000000
        /*0970*/ 	.short	0x010a
        /*0972*/ 	.byte	0xff
	.zero		1


	//   ....[133]....
        /*0974*/ 	.word	0x000094c0
        /*0978*/ 	.word	0x00000000
        /*097c*/ 	.word	0x00000000
        /*0980*/ 	.short	0x010a
        /*0982*/ 	.byte	0xff
	.zero		1


	//   ....[134]....
        /*0984*/ 	.word	0x00009510
        /*0988*/ 	.word	0x00000002
        /*098c*/ 	.word	0x00000120
        /*0990*/ 	.short	0x010a
        /*0992*/ 	.byte	0xff
	.zero		1


	//   ....[135]....
        /*0994*/ 	.word	0x00009570
        /*0998*/ 	.word	0x00000002
        /*099c*/ 	.word	0x000000d0
        /*09a0*/ 	.short	0x010a
        /*09a2*/ 	.byte	0xff
	.zero		1


	//   ....[136]....
        /*09a4*/ 	.word	0x000095c0
        /*09a8*/ 	.word	0x00000002
        /*09ac*/ 	.word	0x000000c0
        /*09b0*/ 	.short	0x010a
        /*09b2*/ 	.byte	0xff
	.zero		1


	//   ....[137]....
        /*09b4*/ 	.word	0x00009620
        /*09b8*/ 	.word	0x00000000
        /*09bc*/ 	.word	0x000000d0
        /*09c0*/ 	.short	0x010a
        /*09c2*/ 	.byte	0xff
	.zero		1


	//   ....[138]....
        /*09c4*/ 	.word	0x00009680
        /*09c8*/ 	.word	0x00000005
        /*09cc*/ 	.word	0x00000008
        /*09d0*/ 	.short	0x010a
        /*09d2*/ 	.byte	0xff
	.zero		1


	//   ....[139]....
        /*09d4*/ 	.word	0x00009760
        /*09d8*/ 	.word	0x00000000
        /*09dc*/ 	.word	0x00000008
        /*09e0*/ 	.short	0x010a
        /*09e2*/ 	.byte	0xff
	.zero		1


	//   ....[140]....
        /*09e4*/ 	.word	0x000097b0
        /*09e8*/ 	.word	0x00000000
        /*09ec*/ 	.word	0x000000c0
        /*09f0*/ 	.short	0x010a
        /*09f2*/ 	.byte	0xff
	.zero		1


	//   ....[141]....
        /*09f4*/ 	.word	0x00009810
        /*09f8*/ 	.word	0x00000000
        /*09fc*/ 	.word	0x00000100
        /*0a00*/ 	.short	0x010a
        /*0a02*/ 	.byte	0xff
	.zero		1


	//   ....[142]....
        /*0a04*/ 	.word	0x00009870
        /*0a08*/ 	.word	0x00000000
        /*0a0c*/ 	.word	0x00000000
        /*0a10*/ 	.short	0x010a
        /*0a12*/ 	.byte	0xff
	.zero		1


	//   ....[143]....
        /*0a14*/ 	.word	0x000098d0
        /*0a18*/ 	.word	0x00000000
        /*0a1c*/ 	.word	0x00000000
        /*0a20*/ 	.short	0x010a
        /*0a22*/ 	.byte	0xff
	.zero		1


	//   ....[144]....
        /*0a24*/ 	.word	0x00009930
        /*0a28*/ 	.word	0x00000000
        /*0a2c*/ 	.word	0x00000000
        /*0a30*/ 	.short	0x010a
        /*0a32*/ 	.byte	0xff
	.zero		1


	//   ....[145]....
        /*0a34*/ 	.word	0x00009990
        /*0a38*/ 	.word	0x00000000
        /*0a3c*/ 	.word	0x00000000
        /*0a40*/ 	.short	0x010a
        /*0a42*/ 	.byte	0xff
	.zero		1


	//   ....[146]....
        /*0a44*/ 	.word	0x000099f0
        /*0a48*/ 	.word	0x00000000
        /*0a4c*/ 	.word	0x00000140
        /*0a50*/ 	.short	0x010a
        /*0a52*/ 	.byte	0xff
	.zero		1


	//   ....[147]....
        /*0a54*/ 	.word	0x00009a40
        /*0a58*/ 	.word	0x0000000c
        /*0a5c*/ 	.word	0x000000c0
        /*0a60*/ 	.short	0x010a
        /*0a62*/ 	.byte	0xff
	.zero		1


	//   ....[148]....
        /*0a64*/ 	.word	0x00009aa0
        /*0a68*/ 	.word	0x00000000
        /*0a6c*/ 	.word	0x000000b8
        /*0a70*/ 	.short	0x010a
        /*0a72*/ 	.byte	0xff
	.zero		1


	//   ....[149]....
        /*0a74*/ 	.word	0x00009b00
        /*0a78*/ 	.word	0x00000000
        /*0a7c*/ 	.word	0x00000090
        /*0a80*/ 	.short	0x010a
        /*0a82*/ 	.byte	0xff
	.zero		1


	//   ....[150]....
        /*0a84*/ 	.word	0x00009b60
        /*0a88*/ 	.word	0x00000000
        /*0a8c*/ 	.word	0x00000098
        /*0a90*/ 	.short	0x010a
        /*0a92*/ 	.byte	0xff
	.zero		1


	//   ....[151]....
        /*0a94*/ 	.word	0x00009bc0
        /*0a98*/ 	.word	0x00000000
        /*0a9c*/ 	.word	0x000000a0
        /*0aa0*/ 	.short	0x010a
        /*0aa2*/ 	.byte	0xff
	.zero		1


	//   ....[152]....
        /*0aa4*/ 	.word	0x00009c20
        /*0aa8*/ 	.word	0x00000000
        /*0aac*/ 	.word	0x000000a8
        /*0ab0*/ 	.short	0x010a
        /*0ab2*/ 	.byte	0xff
	.zero		1


	//   ....[153]....
        /*0ab4*/ 	.word	0x00009c80
        /*0ab8*/ 	.word	0x00000000
        /*0abc*/ 	.word	0x00000090
        /*0ac0*/ 	.short	0x010a
        /*0ac2*/ 	.byte	0xff
	.zero		1


	//   ....[154]....
        /*0ac4*/ 	.word	0x00009ce0
        /*0ac8*/ 	.word	0x00000000
        /*0acc*/ 	.word	0x00000098
        /*0ad0*/ 	.short	0x010a
        /*0ad2*/ 	.byte	0xff
	.zero		1


	//   ....[155]....
        /*0ad4*/ 	.word	0x00009d40
        /*0ad8*/ 	.word	0x00000000
        /*0adc*/ 	.word	0x000000a0
        /*0ae0*/ 	.short	0x010a
        /*0ae2*/ 	.byte	0xff
	.zero		1


	//   ....[156]....
        /*0ae4*/ 	.word	0x00009d90
        /*0ae8*/ 	.word	0x00000003
        /*0aec*/ 	.word	0x000000c0
        /*0af0*/ 	.short	0x010a
        /*0af2*/ 	.byte	0xff
	.zero		1


	//   ....[157]....
        /*0af4*/ 	.word	0x00009df0
        /*0af8*/ 	.word	0x00000002
        /*0afc*/ 	.word	0x00000070
        /*0b00*/ 	.short	0x010a
        /*0b02*/ 	.byte	0xff
	.zero		1


	//   ....[158]....
        /*0b04*/ 	.word	0x00009e40
        /*0b08*/ 	.word	0x00000036
        /*0b0c*/ 	.word	0x000000e0
        /*0b10*/ 	.short	0x010a
        /*0b12*/ 	.byte	0xff
	.zero		1


	//   ....[159]....
        /*0b14*/ 	.word	0x00009e90
        /*0b18*/ 	.word	0x00000002
        /*0b1c*/ 	.word	0x00000070
        /*0b20*/ 	.short	0x010a
        /*0b22*/ 	.byte	0xff
	.zero		1


	//   ....[160]....
        /*0b24*/ 	.word	0x00009ee0
        /*0b28*/ 	.word	0x00000002
        /*0b2c*/ 	.word	0x00000070
        /*0b30*/ 	.short	0x010a
        /*0b32*/ 	.byte	0xff
	.zero		1


	//   ....[161]....
        /*0b34*/ 	.word	0x00009f30
        /*0b38*/ 	.word	0x00000003
        /*0b3c*/ 	.word	0x00000070
        /*0b40*/ 	.short	0x010a
        /*0b42*/ 	.byte	0xff
	.zero		1


	//----- nvinfo : EIATTR_NUM_MBARRIERS
	.align		4
.L_47:
        /*0b44*/ 	.byte	0x03, 0x38
        /*0b46*/ 	.short	0x0029


	//----- nvinfo : EIATTR_EXIT_INSTR_OFFSETS
	.align		4
        /*0b48*/ 	.byte	0x04, 0x1c
        /*0b4a*/ 	.short	(.L_49 - .L_48)


	//   ....[0]....
.L_48:
        /*0b4c*/ 	.word	0x00002f10


	//   ....[1]....
        /*0b50*/ 	.word	0x00003400


	//   ....[2]....
        /*0b54*/ 	.word	0x00003460


	//   ....[3]....
        /*0b58*/ 	.word	0x000047e0


	//   ....[4]....
        /*0b5c*/ 	.word	0x00005ad0


	//   ....[5]....
        /*0b60*/ 	.word	0x00005b10


	//   ....[6]....
        /*0b64*/ 	.word	0x00009050


	//   ....[7]....
        /*0b68*/ 	.word	0x000090c0


	//   ....[8]....
        /*0b6c*/ 	.word	0x000090f0


	//   ....[9]....
        /*0b70*/ 	.word	0x00009160


	//----- nvinfo : EIATTR_MAX_THREADS
	.align		4
.L_49:
        /*0b74*/ 	.byte	0x04, 0x05
        /*0b76*/ 	.short	(.L_51 - .L_50)
.L_50:
        /*0b78*/ 	.word	0x00000100
        /*0b7c*/ 	.word	0x00000001
        /*0b80*/ 	.word	0x00000001


	//----- nvinfo : EIATTR_CRS_STACK_SIZE
	.align		4
.L_51:
        /*0b84*/ 	.byte	0x04, 0x1e
        /*0b86*/ 	.short	(.L_53 - .L_52)
.L_52:
        /*0b88*/ 	.word	0x00000000


	//----- nvinfo : EIATTR_CBANK_PARAM_SIZE
	.align		4
.L_53:
        /*0b8c*/ 	.byte	0x03, 0x19
        /*0b8e*/ 	.short	0x0800


	//----- nvinfo : EIATTR_PARAM_CBANK
	.align		4
        /*0b90*/ 	.byte	0x04, 0x0a
        /*0b92*/ 	.short	(.L_55 - .L_54)
	.align		4
.L_54:
        /*0b94*/ 	.word	index@(.nv.constant0._ZN7cutlass13device_kernelINS_4gemm6kernel13GemmUniversalIN4cute5tupleIJiiiiEEENS1_10collective13CollectiveMmaINS1_35MainloopSm100TmaUmmaWarpSpecializedILi7ELi2ELi4ENS5_IJNS4_1CILi4EEENSA_ILi2EEENSA_ILi1EEEEEEEENS5_IJNSA_ILi128EEESG_NSA_ILi64EEEEEENS_6half_tENS5_IJlSD_lEEESJ_SK_NS4_8TiledMMAINS4_8MMA_AtomIJNS4_26SM100_MMA_F16BF16_2x1SM_SSISJ_SJ_fLi128ELi128ELNS4_4UMMA5MajorE0ELSP_0ELNSO_7ScaleInE0ELSQ_0EEEEEENS4_6LayoutINS5_IJSD_SD_SD_EEENS5_IJNSA_ILi0EEESV_SV_EEEEENS5_IJNS4_10UnderscoreESY_SY_EEEEENS4_28SM100_TMA_2SM_LOAD_MULTICASTENS4_14ComposedLayoutINS4_7SwizzleILi3ELi4ELi3EEENS4_18smem_ptr_flag_bitsILi16EEENST_INS5_IJNSA_ILi8EEESH_EEENS5_IJSH_SD_EEEEEEEvNS4_8identityES11_S1B_vS1C_EENS_8epilogue10collective18CollectiveEpilogueINS1E_23Sm100TmaWarpSpecializedILi4ELi2ELi16ELb1ELb0EEEJNS5_IJSH_SG_SH_EEENS5_IJNST_ISH_SD_EENST_INS5_IJNSA_ILi16EEESC_EEENS5_IJSD_SH_EEEEEEEESJ_SK_SJ_SK_NS1E_6fusion15FusionCallbacksIS1I_NS1Q_17LinearCombinationISJ_fSJ_fLNS_15FloatRoundStyleE2EEES1J_S1P_JEEENS4_5SM1004TMEM4LOAD26SM100_TMEM_LOAD_32dp32b16xENS4_13SM90_TMA_LOADENS12_INS13_ILi1ELi4ELi3EEES16_NST_INS5_IJS17_S1L_EEENS5_IJS1L_SD_EEEEEEENS4_39AutoVectorizingCopyWithAssumedAlignmentILi128EEENS4_14SM90_TMA_STOREES25_S27_S27_EEEvvEEEEvNT_6ParamsE)
        /*0b98*/ 	.short	0x0380
        /*0b9a*/ 	.short	0x0800


	//----- nvinfo : EIATTR_SW_WAR
	.align		4
.L_55:
        /*0b9c*/ 	.byte	0x04, 0x36
        /*0b9e*/ 	.short	(.L_57 - .L_56)
.L_56:
        /*0ba0*/ 	.word	0x00000008
.L_57:


//--------------------- .nv.callgraph             --------------------------
	.section	.nv.callgraph,"",@"SHT_CUDA_CALLGRAPH"
	.align	4
	.sectionentsize	8
	.align		4
        /*0000*/ 	.word	0x00000000
	.align		4
        /*0004*/ 	.word	0xffffffff
	.align		4
        /*0008*/ 	.word	index@(_ZN7cutlass13device_kernelINS_4gemm6kernel13GemmUniversalIN4cute5tupleIJiiiiEEENS1_10collective13CollectiveMmaINS1_35MainloopSm100TmaUmmaWarpSpecializedILi7ELi2ELi4ENS5_IJNS4_1CILi4EEENSA_ILi2EEENSA_ILi1EEEEEEEENS5_IJNSA_ILi128EEESG_NSA_ILi64EEEEEENS_6half_tENS5_IJlSD_lEEESJ_SK_NS4_8TiledMMAINS4_8MMA_AtomIJNS4_26SM100_MMA_F16BF16_2x1SM_SSISJ_SJ_fLi128ELi128ELNS4_4UMMA5MajorE0ELSP_0ELNSO_7ScaleInE0ELSQ_0EEEEEENS4_6LayoutINS5_IJSD_SD_SD_EEENS5_IJNSA_ILi0EEESV_SV_EEEEENS5_IJNS4_10UnderscoreESY_SY_EEEEENS4_28SM100_TMA_2SM_LOAD_MULTICASTENS4_14ComposedLayoutINS4_7SwizzleILi3ELi4ELi3EEENS4_18smem_ptr_flag_bitsILi16EEENST_INS5_IJNSA_ILi8EEESH_EEENS5_IJSH_SD_EEEEEEEvNS4_8identityES11_S1B_vS1C_EENS_8epilogue10collective18CollectiveEpilogueINS1E_23Sm100TmaWarpSpecializedILi4ELi2ELi16ELb1ELb0EEEJNS5_IJSH_SG_SH_EEENS5_IJNST_ISH_SD_EENST_INS5_IJNSA_ILi16EEESC_EEENS5_IJSD_SH_EEEEEEEESJ_SK_SJ_SK_NS1E_6fusion15FusionCallbacksIS1I_NS1Q_17LinearCombinationISJ_fSJ_fLNS_15FloatRoundStyleE2EEES1J_S1P_JEEENS4_5SM1004TMEM4LOAD26SM100_TMEM_LOAD_32dp32b16xENS4_13SM90_TMA_LOADENS12_INS13_ILi1ELi4ELi3EEES16_NST_INS5_IJS17_S1L_EEENS5_IJS1L_SD_EEEEEEENS4_39AutoVectorizingCopyWithAssumedAlignmentILi128EEENS4_14SM90_TMA_STOREES25_S27_S27_EEEvvEEEEvNT_6ParamsE)
	.align		4
        /*000c*/ 	.word	index@(__assertfail)
	.align		4
        /*0010*/ 	.word	0x00000000
	.align		4
        /*0014*/ 	.word	0xfffffffe
	.align		4
        /*0018*/ 	.word	0x00000000
	.align		4
        /*001c*/ 	.word	0xfffffffd
	.align		4
        /*0020*/ 	.word	0x00000000
	.align		4
        /*0024*/ 	.word	0xfffffffc


//--------------------- .nv.constant4             --------------------------
	.section	.nv.constant4,"a",@progbits
	.align	8
	.align		8
.nv.constant4:
        /*0000*/ 	.dword	__assertfail
	.align		8
        /*0008*/ 	.dword	__unnamed_1
	.align		8
        /*0010*/ 	.dword	__unnamed_2
	.align		8
        /*0018*/ 	.dword	_ZN40_INTERNAL_1c77d141_4_k_cu_9dec3b04_365174cuda3std3__45__cpo5beginE
	.align		8
        /*0020*/ 	.dword	_ZN40_INTERNAL_1c77d141_4_k_cu_9dec3b04_365174cuda3std3__45__cpo3endE
	.align		8
        /*0028*/ 	.dword	_ZN40_INTERNAL_1c77d141_4_k_cu_9dec3b04_365174cuda3std3__45__cpo6cbeginE
	.align		8
        /*0030*/ 	.dword	_ZN40_INTERNAL_1c77d141_4_k_cu_9dec3b04_365174cuda3std3__45__cpo4cendE
	.align		8
        /*0038*/ 	.dword	_ZN40_INTERNAL_1c77d141_4_k_cu_9dec3b04_365174cuda3std3__442_GLOBAL__N__1c77d141_4_k_cu_9dec3b04_365176ignoreE
	.align		8
        /*0040*/ 	.dword	_ZN40_INTERNAL_1c77d141_4_k_cu_9dec3b04_365174cuda3std3__419piecewise_constructE
	.align		8
        /*0048*/ 	.dword	_ZN40_INTERNAL_1c77d141_4_k_cu_9dec3b04_365174cuda3std3__48in_placeE
	.align		8
        /*0050*/ 	.dword	_ZN40_INTERNAL_1c77d141_4_k_cu_9dec3b04_365174cuda3std6ranges3__45__cpo4swapE
	.align		8
        /*0058*/ 	.dword	_ZN40_INTERNAL_1c77d141_4_k_cu_9dec3b04_365174cuda3std6ranges3__45__cpo9iter_moveE
	.align		8
        /*0060*/ 	.dword	_ZN40_INTERNAL_1c77d141_4_k_cu_9dec3b04_365174cute7productE
	.align		8
        /*0068*/ 	.dword	_ZN40_INTERNAL_1c77d141_4_k_cu_9dec3b04_365174cute1_E
	.align		8
        /*0070*/ 	.dword	$str$25
	.align		8
        /*0078*/ 	.dword	$str$26
	.align		8
        /*0080*/ 	.dword	$str$27
	.align		8
        /*0088*/ 	.dword	$str$28


//--------------------- .text._ZN7cutlass13device_kernelINS_4gemm6kernel13GemmUniversalIN4cute5tupleIJiiiiEEENS1_10collective13CollectiveMmaINS1_35MainloopSm100TmaUmmaWarpSpecializedILi7ELi2ELi4ENS5_IJNS4_1CILi4EEENSA_ILi2EEENSA_ILi1EEEEEEEENS5_IJNSA_ILi128EEESG_NSA_ILi64EEEEEENS_6half_tENS5_IJlSD_lEEESJ_SK_NS4_8TiledMMAINS4_8MMA_AtomIJNS4_26SM100_MMA_F16BF16_2x1SM_SSISJ_SJ_fLi128ELi128ELNS4_4UMMA5MajorE0ELSP_0ELNSO_7ScaleInE0ELSQ_0EEEEEENS4_6LayoutINS5_IJSD_SD_SD_EEENS5_IJNSA_ILi0EEESV_SV_EEEEENS5_IJNS4_10UnderscoreESY_SY_EEEEENS4_28SM100_TMA_2SM_LOAD_MULTICASTENS4_14ComposedLayoutINS4_7SwizzleILi3ELi4ELi3EEENS4_18smem_ptr_flag_bitsILi16EEENST_INS5_IJNSA_ILi8EEESH_EEENS5_IJSH_SD_EEEEEEEvNS4_8identityES11_S1B_vS1C_EENS_8epilogue10collective18CollectiveEpilogueINS1E_23Sm100TmaWarpSpecializedILi4ELi2ELi16ELb1ELb0EEEJNS5_IJSH_SG_SH_EEENS5_IJNST_ISH_SD_EENST_INS5_IJNSA_ILi16EEESC_EEENS5_IJSD_SH_EEEEEEEESJ_SK_SJ_SK_NS1E_6fusion15FusionCallbacksIS1I_NS1Q_17LinearCombinationISJ_fSJ_fLNS_15FloatRoundStyleE2EEES1J_S1P_JEEENS4_5SM1004TMEM4LOAD26SM100_TMEM_LOAD_32dp32b16xENS4_13SM90_TMA_LOADENS12_INS13_ILi1ELi4ELi3EEES16_NST_INS5_IJS17_S1L_EEENS5_IJS1L_SD_EEEEEEENS4_39AutoVectorizingCopyWithAssumedAlignmentILi128EEENS4_14SM90_TMA_STOREES25_S27_S27_EEEvvEEEEvNT_6ParamsE --------------------------
	.section	.text._ZN7cutlass13device_kernelINS_4gemm6kernel13GemmUniversalIN4cute5tupleIJiiiiEEENS1_10collective13CollectiveMmaINS1_35MainloopSm100TmaUmmaWarpSpecializedILi7ELi2ELi4ENS5_IJNS4_1CILi4EEENSA_ILi2EEENSA_ILi1EEEEEEEENS5_IJNSA_ILi128EEESG_NSA_ILi64EEEEEENS_6half_tENS5_IJlSD_lEEESJ_SK_NS4_8TiledMMAINS4_8MMA_AtomIJNS4_26SM100_MMA_F16BF16_2x1SM_SSISJ_SJ_fLi128ELi128ELNS4_4UMMA5MajorE0ELSP_0ELNSO_7ScaleInE0ELSQ_0EEEEEENS4_6LayoutINS5_IJSD_SD_SD_EEENS5_IJNSA_ILi0EEESV_SV_EEEEENS5_IJNS4_10UnderscoreESY_SY_EEEEENS4_28SM100_TMA_2SM_LOAD_MULTICASTENS4_14ComposedLayoutINS4_7SwizzleILi3ELi4ELi3EEENS4_18smem_ptr_flag_bitsILi16EEENST_INS5_IJNSA_ILi8EEESH_EEENS5_IJSH_SD_EEEEEEEvNS4_8identityES11_S1B_vS1C_EENS_8epilogue10collective18CollectiveEpilogueINS1E_23Sm100TmaWarpSpecializedILi4ELi2ELi16ELb1ELb0EEEJNS5_IJSH_SG_SH_EEENS5_IJNST_ISH_SD_EENST_INS5_IJNSA_ILi16EEESC_EEENS5_IJSD_SH_EEEEEEEESJ_SK_SJ_SK_NS1E_6fusion15FusionCallbacksIS1I_NS1Q_17LinearCombinationISJ_fSJ_fLNS_15FloatRoundStyleE2EEES1J_S1P_JEEENS4_5SM1004TMEM4LOAD26SM100_TMEM_LOAD_32dp32b16xENS4_13SM90_TMA_LOADENS12_INS13_ILi1ELi4ELi3EEES16_NST_INS5_IJS17_S1L_EEENS5_IJS1L_SD_EEEEEEENS4_39AutoVectorizingCopyWithAssumedAlignmentILi128EEENS4_14SM90_TMA_STOREES25_S27_S27_EEEvvEEEEvNT_6ParamsE,"ax",@progbits
	.align	128
.text._ZN7cutlass13device_kernelINS_4gemm6kernel13GemmUniversalIN4cute5tupleIJiiiiEEENS1_10collective13CollectiveMmaINS1_35MainloopSm100TmaUmmaWarpSpecializedILi7ELi2ELi4ENS5_IJNS4_1CILi4EEENSA_ILi2EEENSA_ILi1EEEEEEEENS5_IJNSA_ILi128EEESG_NSA_ILi64EEEEEENS_6half_tENS5_IJlSD_lEEESJ_SK_NS4_8TiledMMAINS4_8MMA_AtomIJNS4_26SM100_MMA_F16BF16_2x1SM_SSISJ_SJ_fLi128ELi128ELNS4_4UMMA5MajorE0ELSP_0ELNSO_7ScaleInE0ELSQ_0EEEEEENS4_6LayoutINS5_IJSD_SD_SD_EEENS5_IJNSA_ILi0EEESV_SV_EEEEENS5_IJNS4_10UnderscoreESY_SY_EEEEENS4_28SM100_TMA_2SM_LOAD_MULTICASTENS4_14ComposedLayoutINS4_7SwizzleILi3ELi4ELi3EEENS4_18smem_ptr_flag_bitsILi16EEENST_INS5_IJNSA_ILi8EEESH_EEENS5_IJSH_SD_EEEEEEEvNS4_8identityES11_S1B_vS1C_EENS_8epilogue10collective18CollectiveEpilogueINS1E_23Sm100TmaWarpSpecializedILi4ELi2ELi16ELb1ELb0EEEJNS5_IJSH_SG_SH_EEENS5_IJNST_ISH_SD_EENST_INS5_IJNSA_ILi16EEESC_EEENS5_IJSD_SH_EEEEEEEESJ_SK_SJ_SK_NS1E_6fusion15FusionCallbacksIS1I_NS1Q_17LinearCombinationISJ_fSJ_fLNS_15FloatRoundStyleE2EEES1J_S1P_JEEENS4_5SM1004TMEM4LOAD26SM100_TMEM_LOAD_32dp32b16xENS4_13SM90_TMA_LOADENS12_INS13_ILi1ELi4ELi3EEES16_NST_INS5_IJS17_S1L_EEENS5_IJS1L_SD_EEEEEEENS4_39AutoVectorizingCopyWithAssumedAlignmentILi128EEENS4_14SM90_TMA_STOREES25_S27_S27_EEEvvEEEEvNT_6ParamsE:
        .type           _ZN7cutlass13device_kernelINS_4gemm6kernel13GemmUniversalIN4cute5tupleIJiiiiEEENS1_10collective13CollectiveMmaINS1_35MainloopSm100TmaUmmaWarpSpecializedILi7ELi2ELi4ENS5_IJNS4_1CILi4EEENSA_ILi2EEENSA_ILi1EEEEEEEENS5_IJNSA_ILi128EEESG_NSA_ILi64EEEEEENS_6half_tENS5_IJlSD_lEEESJ_SK_NS4_8TiledMMAINS4_8MMA_AtomIJNS4_26SM100_MMA_F16BF16_2x1SM_SSISJ_SJ_fLi128ELi128ELNS4_4UMMA5MajorE0ELSP_0ELNSO_7ScaleInE0ELSQ_0EEEEEENS4_6LayoutINS5_IJSD_SD_SD_EEENS5_IJNSA_ILi0EEESV_SV_EEEEENS5_IJNS4_10UnderscoreESY_SY_EEEEENS4_28SM100_TMA_2SM_LOAD_MULTICASTENS4_14ComposedLayoutINS4_7SwizzleILi3ELi4ELi3EEENS4_18smem_ptr_flag_bitsILi16EEENST_INS5_IJNSA_ILi8EEESH_EEENS5_IJSH_SD_EEEEEEEvNS4_8identityES11_S1B_vS1C_EENS_8epilogue10collective18CollectiveEpilogueINS1E_23Sm100TmaWarpSpecializedILi4ELi2ELi16ELb1ELb0EEEJNS5_IJSH_SG_SH_EEENS5_IJNST_ISH_SD_EENST_INS5_IJNSA_ILi16EEESC_EEENS5_IJSD_SH_EEEEEEEESJ_SK_SJ_SK_NS1E_6fusion15FusionCallbacksIS1I_NS1Q_17LinearCombinationISJ_fSJ_fLNS_15FloatRoundStyleE2EEES1J_S1P_JEEENS4_5SM1004TMEM4LOAD26SM100_TMEM_LOAD_32dp32b16xENS4_13SM90_TMA_LOADENS12_INS13_ILi1ELi4ELi3EEES16_NST_INS5_IJS17_S1L_EEENS5_IJS1L_SD_EEEEEEENS4_39AutoVectorizingCopyWithAssumedAlignmentILi128EEENS4_14SM90_TMA_STOREES25_S27_S27_EEEvvEEEEvNT_6ParamsE,@function
        .size           _ZN7cutlass13device_kernelINS_4gemm6kernel13GemmUniversalIN4cute5tupleIJiiiiEEENS1_10collective13CollectiveMmaINS1_35MainloopSm100TmaUmmaWarpSpecializedILi7ELi2ELi4ENS5_IJNS4_1CILi4EEENSA_ILi2EEENSA_ILi1EEEEEEEENS5_IJNSA_ILi128EEESG_NSA_ILi64EEEEEENS_6half_tENS5_IJlSD_lEEESJ_SK_NS4_8TiledMMAINS4_8MMA_AtomIJNS4_26SM100_MMA_F16BF16_2x1SM_SSISJ_SJ_fLi128ELi128ELNS4_4UMMA5MajorE0ELSP_0ELNSO_7ScaleInE0ELSQ_0EEEEEENS4_6LayoutINS5_IJSD_SD_SD_EEENS5_IJNSA_ILi0EEESV_SV_EEEEENS5_IJNS4_10UnderscoreESY_SY_EEEEENS4_28SM100_TMA_2SM_LOAD_MULTICASTENS4_14ComposedLayoutINS4_7SwizzleILi3ELi4ELi3EEENS4_18smem_ptr_flag_bitsILi16EEENST_INS5_IJNSA_ILi8EEESH_EEENS5_IJSH_SD_EEEEEEEvNS4_8identityES11_S1B_vS1C_EENS_8epilogue10collective18CollectiveEpilogueINS1E_23Sm100TmaWarpSpecializedILi4ELi2ELi16ELb1ELb0EEEJNS5_IJSH_SG_SH_EEENS5_IJNST_ISH_SD_EENST_INS5_IJNSA_ILi16EEESC_EEENS5_IJSD_SH_EEEEEEEESJ_SK_SJ_SK_NS1E_6fusion15FusionCallbacksIS1I_NS1Q_17LinearCombinationISJ_fSJ_fLNS_15FloatRoundStyleE2EEES1J_S1P_JEEENS4_5SM1004TMEM4LOAD26SM100_TMEM_LOAD_32dp32b16xENS4_13SM90_TMA_LOADENS12_INS13_ILi1ELi4ELi3EEES16_NST_INS5_IJS17_S1L_EEENS5_IJS1L_SD_EEEEEEENS4_39AutoVectorizingCopyWithAssumedAlignmentILi128EEENS4_14SM90_TMA_STOREES25_S27_S27_EEEvvEEEEvNT_6ParamsE,(.L_x_206 - _ZN7cutlass13device_kernelINS_4gemm6kernel13GemmUniversalIN4cute5tupleIJiiiiEEENS1_10collective13CollectiveMmaINS1_35MainloopSm100TmaUmmaWarpSpecializedILi7ELi2ELi4ENS5_IJNS4_1CILi4EEENSA_ILi2EEENSA_ILi1EEEEEEEENS5_IJNSA_ILi128EEESG_NSA_ILi64EEEEEENS_6half_tENS5_IJlSD_lEEESJ_SK_NS4_8TiledMMAINS4_8MMA_AtomIJNS4_26SM100_MMA_F16BF16_2x1SM_SSISJ_SJ_fLi128ELi128ELNS4_4UMMA5MajorE0ELSP_0ELNSO_7ScaleInE0ELSQ_0EEEEEENS4_6LayoutINS5_IJSD_SD_SD_EEENS5_IJNSA_ILi0EEESV_SV_EEEEENS5_IJNS4_10UnderscoreESY_SY_EEEEENS4_28SM100_TMA_2SM_LOAD_MULTICASTENS4_14ComposedLayoutINS4_7SwizzleILi3ELi4ELi3EEENS4_18smem_ptr_flag_bitsILi16EEENST_INS5_IJNSA_ILi8EEESH_EEENS5_IJSH_SD_EEEEEEEvNS4_8identityES11_S1B_vS1C_EENS_8epilogue10collective18CollectiveEpilogueINS1E_23Sm100TmaWarpSpecializedILi4ELi2ELi16ELb1ELb0EEEJNS5_IJSH_SG_SH_EEENS5_IJNST_ISH_SD_EENST_INS5_IJNSA_ILi16EEESC_EEENS5_IJSD_SH_EEEEEEEESJ_SK_SJ_SK_NS1E_6fusion15FusionCallbacksIS1I_NS1Q_17LinearCombinationISJ_fSJ_fLNS_15FloatRoundStyleE2EEES1J_S1P_JEEENS4_5SM1004TMEM4LOAD26SM100_TMEM_LOAD_32dp32b16xENS4_13SM90_TMA_LOADENS12_INS13_ILi1ELi4ELi3EEES16_NST_INS5_IJS17_S1L_EEENS5_IJS1L_SD_EEEEEEENS4_39AutoVectorizingCopyWithAssumedAlignmentILi128EEENS4_14SM90_TMA_STOREES25_S27_S27_EEEvvEEEEvNT_6ParamsE)
        .other          _ZN7cutlass13device_kernelINS_4gemm6kernel13GemmUniversalIN4cute5tupleIJiiiiEEENS1_10collective13CollectiveMmaINS1_35MainloopSm100TmaUmmaWarpSpecializedILi7ELi2ELi4ENS5_IJNS4_1CILi4EEENSA_ILi2EEENSA_ILi1EEEEEEEENS5_IJNSA_ILi128EEESG_NSA_ILi64EEEEEENS_6half_tENS5_IJlSD_lEEESJ_SK_NS4_8TiledMMAINS4_8MMA_AtomIJNS4_26SM100_MMA_F16BF16_2x1SM_SSISJ_SJ_fLi128ELi128ELNS4_4UMMA5MajorE0ELSP_0ELNSO_7ScaleInE0ELSQ_0EEEEEENS4_6LayoutINS5_IJSD_SD_SD_EEENS5_IJNSA_ILi0EEESV_SV_EEEEENS5_IJNS4_10UnderscoreESY_SY_EEEEENS4_28SM100_TMA_2SM_LOAD_MULTICASTENS4_14ComposedLayoutINS4_7SwizzleILi3ELi4ELi3EEENS4_18smem_ptr_flag_bitsILi16EEENST_INS5_IJNSA_ILi8EEESH_EEENS5_IJSH_SD_EEEEEEEvNS4_8identityES11_S1B_vS1C_EENS_8epilogue10collective18CollectiveEpilogueINS1E_23Sm100TmaWarpSpecializedILi4ELi2ELi16ELb1ELb0EEEJNS5_IJSH_SG_SH_EEENS5_IJNST_ISH_SD_EENST_INS5_IJNSA_ILi16EEESC_EEENS5_IJSD_SH_EEEEEEEESJ_SK_SJ_SK_NS1E_6fusion15FusionCallbacksIS1I_NS1Q_17LinearCombinationISJ_fSJ_fLNS_15FloatRoundStyleE2EEES1J_S1P_JEEENS4_5SM1004TMEM4LOAD26SM100_TMEM_LOAD_32dp32b16xENS4_13SM90_TMA_LOADENS12_INS13_ILi1ELi4ELi3EEES16_NST_INS5_IJS17_S1L_EEENS5_IJS1L_SD_EEEEEEENS4_39AutoVectorizingCopyWithAssumedAlignmentILi128EEENS4_14SM90_TMA_STOREES25_S27_S27_EEEvvEEEEvNT_6ParamsE,@"STO_CUDA_ENTRY STV_DEFAULT"
_ZN7cutlass13device_kernelINS_4gemm6kernel13GemmUniversalIN4cute5tupleIJiiiiEEENS1_10collective13CollectiveMmaINS1_35MainloopSm100TmaUmmaWarpSpecializedILi7ELi2ELi4ENS5_IJNS4_1CILi4EEENSA_ILi2EEENSA_ILi1EEEEEEEENS5_IJNSA_ILi128EEESG_NSA_ILi64EEEEEENS_6half_tENS5_IJlSD_lEEESJ_SK_NS4_8TiledMMAINS4_8MMA_AtomIJNS4_26SM100_MMA_F16BF16_2x1SM_SSISJ_SJ_fLi128ELi128ELNS4_4UMMA5MajorE0ELSP_0ELNSO_7ScaleInE0ELSQ_0EEEEEENS4_6LayoutINS5_IJSD_SD_SD_EEENS5_IJNSA_ILi0EEESV_SV_EEEEENS5_IJNS4_10UnderscoreESY_SY_EEEEENS4_28SM100_TMA_2SM_LOAD_MULTICASTENS4_14ComposedLayoutINS4_7SwizzleILi3ELi4ELi3EEENS4_18smem_ptr_flag_bitsILi16EEENST_INS5_IJNSA_ILi8EEESH_EEENS5_IJSH_SD_EEEEEEEvNS4_8identityES11_S1B_vS1C_EENS_8epilogue10collective18CollectiveEpilogueINS1E_23Sm100TmaWarpSpecializedILi4ELi2ELi16ELb1ELb0EEEJNS5_IJSH_SG_SH_EEENS5_IJNST_ISH_SD_EENST_INS5_IJNSA_ILi16EEESC_EEENS5_IJSD_SH_EEEEEEEESJ_SK_SJ_SK_NS1E_6fusion15FusionCallbacksIS1I_NS1Q_17LinearCombinationISJ_fSJ_fLNS_15FloatRoundStyleE2EEES1J_S1P_JEEENS4_5SM1004TMEM4LOAD26SM100_TMEM_LOAD_32dp32b16xENS4_13SM90_TMA_LOADENS12_INS13_ILi1ELi4ELi3EEES16_NST_INS5_IJS17_S1L_EEENS5_IJS1L_SD_EEEEEEENS4_39AutoVectorizingCopyWithAssumedAlignmentILi128EEENS4_14SM90_TMA_STOREES25_S27_S27_EEEvvEEEEvNT_6ParamsE:
[----:B------:R-:W1:Y:S01]  /*0000*/  LDC R1, c[0x0][0x37c] ;  /* 0x0000df00ff017b82 */ /* 0x000e620000000800 */
[----:B------:R-:W2:Y:S01]  /*0010*/  S2R R61, SR_TID.X ;  /* 0x00000000003d7919 */ /* 0x000ea20000002100 */
[----:B------:R-:W3:Y:S06]  /*0020*/  LDCU.64 UR8, c[0x0][0x890] ;  /* 0x00011200ff0877ac */ /* 0x000eec0008000a00 */
[----:B------:R-:W4:Y:S01]  /*0030*/  S2UR UR47, SR_CgaCtaId ;  /* 0x00000000002f79c3 */ /* 0x000f220000008800 */
[----:B------:R-:W-:Y:S02]  /*0040*/  PRMT R50, RZ, 0x7610, R50 ;  /* 0x00007610ff327816 */ /* 0x000fe40000000032 */
[----:B------:R-:W-:-:S02]  /*0050*/  ELECT P0, URZ, PT ;  /* 0x0000000000ff782f */ /* 0x000fc40003800000 */
[----:B---3--:R-:W-:-:S04]  /*0060*/  ISETP.NE.U32.AND P1, PT, RZ, UR8, PT ;  /* 0x00000008ff007c0c */ /* 0x008fc8000bf25070 */
[----:B------:R-:W-:Y:S01]  /*0070*/  ISETP.NE.AND.EX P2, PT, RZ, UR9, PT, P1 ;  /* 0x00000009ff007c0c */ /* 0x000fe2000bf45310 */
[----:B----4-:R-:W-:Y:S02]  /*0080*/  ULOP3.LUT UR48, UR47, 0x1, URZ, 0xc0, !UPT ;  /* 0x000000012f307892 */ /* 0x010fe4000f8ec0ff */
[----:B------:R-:W-:Y:S01]  /*0090*/  ULOP3.LUT UR49, UR47, 0x1, URZ, 0x3c, !UPT ;  /* 0x000000012f317892 */ /* 0x000fe2000f8e3cff */
[----:B--2---:R-:W-:-:S05]  /*00a0*/  SHF.R.U32.HI R51, RZ, 0x5, R61 ;  /* 0x00000005ff337819 */ /* 0x004fca000001163d */
[----:B------:R-:W2:Y:S02]  /*00b0*/  SHFL.IDX PT, R0, R51, RZ, 0x1f ;  /* 0x00001fff33007589 */ /* 0x000ea400000e0000 */
[----:B--2---:R-:W-:Y:S02]  /*00c0*/  R2UR UR25, R0 ;  /* 0x00000000001972ca */ /* 0x004fe400000e0000 */
[----:B-1----:R-:W-:Y:S05]  /*00d0*/  @P2 BRA `(.L_x_0) ;  /* 0x0000000000302947 */ /* 0x002fea0003800000 */
[----:B------:R-:W1:Y:S02]  /*00e0*/  LDCU.64 UR4, c[0x0][0x888] ;  /* 0x00011100ff0477ac */ /* 0x000e640008000a00 */
[----:B-1----:R-:W-:-:S04]  /*00f0*/  UISETP.NE.U32.AND UP0, UPT, UR4, URZ, UPT ;  /* 0x000000ff0400728c */ /* 0x002fc8000bf05070 */
[----:B------:R-:W-:-:S09]  /*0100*/  UISETP.NE.AND.EX UP0, UPT, UR5, URZ, UPT, UP0 ;  /* 0x000000ff0500728c */ /* 0x000fd2000bf05300 */
[----:B------:R-:W-:Y:S05]  /*0110*/  BRA.U !UP0, `(.L_x_1) ;  /* 0x0000000108147547 */ /* 0x000fea000b800000 */
[----:B------:R-:W1:Y:S01]  /*0120*/  LDC.64 R2, c[0x0][0x888] ;  /* 0x00022200ff027b82 */ /* 0x000e620000000a00 */
[----:B------:R-:W1:Y:S02]  /*0130*/  LDCU.64 UR4, c[0x0][0x358] ;  /* 0x00006b00ff0477ac */ /* 0x000e640008000a00 */
[----:B-1----:R1:W5:Y:S01]  /*0140*/  LDG.E R27, desc[UR4][R2.64] ;  /* 0x00000004021b7981 */ /* 0x002362000c1e1900 */
[----:B------:R-:W-:Y:S01]  /*0150*/  HFMA2 R50, -RZ, RZ, 0, 5.9604644775390625e-08 ;  /* 0x00000001ff327431 */ /* 0x000fe200000001ff */
[----:B------:R-:W-:Y:S05]  /*0160*/  BRA `(.L_x_0) ;  /* 0x00000000000c7947 */ /* 0x000fea0003800000 */
.L_x_1:
[----:B------:R-:W1:Y:S01]  /*0170*/  LDCU UR4, c[0x0][0x880] ;  /* 0x00011000ff0477ac */ /* 0x000e620008000800 */
[----:B------:R-:W-:Y:S01]  /*0180*/  HFMA2 R50, -RZ, RZ, 0, 5.9604644775390625e-08 ;  /* 0x00000001ff327431 */ /* 0x000fe200000001ff */
[----:B-1----:R-:W-:-:S07]  /*0190*/  MOV R27, UR4 ;  /* 0x00000004001b7c02 */ /* 0x002fce0008000f00 */
.L_x_0:
[----:B------:R-:W2:Y:S02]  /*01a0*/  LDCU.64 UR4, c[0x0][0x8b0] ;  /* 0x00011600ff0477ac */ /* 0x000ea40008000a00 */
[----:B--2---:R-:W-:-:S04]  /*01b0*/  UISETP.NE.U32.AND UP0, UPT, UR4, URZ, UPT ;  /* 0x000000ff0400728c */ /* 0x004fc8000bf05070 */
[----:B------:R-:W-:-:S09]  /*01c0*/  UISETP.NE.AND.EX UP0, UPT, UR5, URZ, UPT, UP0 ;  /* 0x000000ff0500728c */ /* 0x000fd2000bf05300 */
[----:B------:R-:W-:Y:S05]  /*01d0*/  BRA.U UP0, `(.L_x_2) ;  /* 0x0000000100287547 */ /* 0x000fea000b800000 */
[----:B------:R-:W2:Y:S02]  /*01e0*/  LDCU.64 UR4, c[0x0][0x8a8] ;  /* 0x00011500ff0477ac */ /* 0x000ea40008000a00 */
[----:B--2---:R-:W-:-:S04]  /*01f0*/  UISETP.NE.U32.AND UP0, UPT, UR4, URZ, UPT ;  /* 0x000000ff0400728c */ /* 0x004fc8000bf05070 */
[----:B------:R-:W-:-:S09]  /*0200*/  UISETP.NE.AND.EX UP0, UPT, UR5, URZ, UPT, UP0 ;  /* 0x000000ff0500728c */ /* 0x000fd2000bf05300 */
[----:B------:R-:W-:Y:S05]  /*0210*/  BRA.U !UP0, `(.L_x_3) ;  /* 0x0000000108107547 */ /* 0x000fea000b800000 */
[----:B------:R-:W2:Y:S01]  /*0220*/  LDC.64 R24, c[0x0][0x8a8] ;  /* 0x00022a00ff187b82 */ /* 0x000ea20000000a00 */
[----:B------:R-:W2:Y:S02]  /*0230*/  LDCU.64 UR4, c[0x0][0x358] ;  /* 0x00006b00ff0477ac */ /* 0x000ea40008000a00 */
[----:B--2---:R2:W5:Y:S01]  /*0240*/  LDG.E R24, desc[UR4][R24.64] ;  /* 0x0000000418187981 */ /* 0x004562000c1e1900 */
[----:B------:R-:W-:Y:S05]  /*0250*/  BRA `(.L_x_2) ;  /* 0x0000000000087947 */ /* 0x000fea0003800000 */
.L_x_3:
[----:B------:R-:W2:Y:S02]  /*0260*/  LDCU UR4, c[0x0][0x8a0] ;  /* 0x00011400ff0477ac */ /* 0x000ea40008000800 */
[----:B--2---:R-:W-:Y:S02]  /*0270*/  MOV R24, UR4 ;  /* 0x0000000400187c02 */ /* 0x004fe40008000f00 */
.L_x_2:
[----:B------:R-:W-:Y:S01]  /*0280*/  IMAD.U32 R0, RZ, RZ, UR25 ;  /* 0x00000019ff007e24 */ /* 0x000fe2000f8e00ff */
[----:B------:R-:W-:Y:S04]  /*0290*/  BSSY.RECONVERGENT B0, `(.L_x_4) ;  /* 0x000000c000007945 */ /* 0x000fe80003800200 */
[C---:B------:R-:W-:Y:S02]  /*02a0*/  ISETP.NE.OR P3, PT, R0.reuse, 0x1, !P0 ;  /* 0x000000010000780c */ /* 0x040fe40004765670 */
[----:B------:R-:W-:-:S11]  /*02b0*/  ISETP.NE.OR P2, PT, R0, 0x3, !P0 ;  /* 0x000000030000780c */ /* 0x000fd60004745670 */
[----:B------:R-:W-:Y:S05]  /*02c0*/  @P3 BRA `(.L_x_5) ;  /* 0x0000000000203947 */ /* 0x000fea0003800000 */
[----:B------:R-:W3:Y:S02]  /*02d0*/  LDCU.64 UR4, c[0x0][0x348] ;  /* 0x00006900ff0477ac */ /* 0x000ee40008000a00 */
[----:B---3--:R-:W-:Y:S02]  /*02e0*/  UIADD3 UR6, UP1, UPT, UR4, 0x80, URZ ;  /* 0x0000008004067890 */ /* 0x008fe4000ff3e0ff */
[----:B------:R-:W-:Y:S02]  /*02f0*/  UIADD3 UR4, UP0, UPT, UR4, 0x180, URZ ;  /* 0x0000018004047890 */ /* 0x000fe4000ff1e0ff */
[----:B------:R-:W-:Y:S02]  /*0300*/  UIADD3.X UR7, UPT, UPT, URZ, UR5, URZ, UP1, !UPT ;  /* 0x00000005ff077290 */ /* 0x000fe40008ffe4ff */
[----:B------:R-:W-:-:S07]  /*0310*/  UIADD3.X UR5, UPT, UPT, URZ, UR5, URZ, UP0, !UPT ;  /* 0x00000005ff057290 */ /* 0x000fce00087fe4ff */
[----:B------:R3:W-:Y:S02]  /*0320*/  UTMACCTL.PF [UR6] ;  /* 0x00000000060079b9 */ /* 0x0007e40008040000 */
[----:B------:R3:W-:Y:S02]  /*0330*/  UTMACCTL.PF [UR4] ;  /* 0x00000000040079b9 */ /* 0x0007e40008040000 */
[----:B---3--:R-:W-:Y:S01]  /*0340*/  NOP ;  /* 0x0000000000007918 */ /* 0x008fe20000000000 */
.L_x_5:
[----:B------:R-:W-:Y:S05]  /*0350*/  BSYNC.RECONVERGENT B0 ;  /* 0x0000000000007941 */ /* 0x000fea0003800200 */
.L_x_4:
[----:B------:R-:W-:Y:S04]  /*0360*/  BSSY.RECONVERGENT B0, `(.L_x_6) ;  /* 0x000000a000007945 */ /* 0x000fe80003800200 */
        /* <DEDUP_REMOVED lines=9> */
.L_x_7:
[----:B------:R-:W-:Y:S05]  /*0400*/  BSYNC.RECONVERGENT B0 ;  /* 0x0000000000007941 */ /* 0x000fea0003800200 */
.L_x_6:
[----:B------:R-:W3:Y:S01]  /*0410*/  LDCU.64 UR4, c[0x0][0x888] ;  /* 0x00011100ff0477ac */ /* 0x000ee20008000a00 */
[----:B------:R-:W-:Y:S01]  /*0420*/  ISETP.NE.AND.EX P1, PT, RZ, UR9, PT, P1 ;  /* 0x00000009ff007c0c */ /* 0x000fe2000bf25310 */
[----:B------:R-:W-:Y:S01]  /*0430*/  UPLOP3.LUT UP5, UPT, UPT, UPT, UPT, 0x80, 0x8 ;  /* 0x000000000008789c */ /* 0x000fe20003faf070 */
[----:B---3--:R-:W-:-:S04]  /*0440*/  ISETP.NE.U32.AND P2, PT, RZ, UR4, PT ;  /* 0x00000004ff007c0c */ /* 0x008fc8000bf45070 */
[----:B------:R-:W-:-:S13]  /*0450*/  ISETP.NE.AND.EX P2, PT, RZ, UR5, PT, P2 ;  /* 0x00000005ff007c0c */ /* 0x000fda000bf45320 */
[----:B------:R-:W-:Y:S05]  /*0460*/  @P2 BRA P1, `(.L_x_8) ;  /* 0x0000000000282947 */ /* 0x000fea0000800000 */
[----:B------:R-:W-:Y:S01]  /*0470*/  UISETP.NE.U32.AND UP0, UPT, UR8, URZ, UPT ;  /* 0x000000ff0800728c */ /* 0x000fe2000bf05070 */
[----:B-----5:R-:W-:Y:S01]  /*0480*/  FSETP.NEU.AND P1, PT, R27, RZ, PT ;  /* 0x000000ff1b00720b */ /* 0x020fe20003f2d000 */
[----:B------:R-:W-:Y:S02]  /*0490*/  UISETP.NE.U32.AND UP2, UPT, UR4, URZ, UPT ;  /* 0x000000ff0400728c */ /* 0x000fe4000bf45070 */
[----:B------:R-:W-:Y:S02]  /*04a0*/  UISETP.NE.AND.EX UP1, UPT, UR9, URZ, UPT, UP0 ;  /* 0x000000ff0900728c */ /* 0x000fe4000bf25300 */
[----:B------:R-:W-:-:S04]  /*04b0*/  UISETP.NE.AND.EX UP0, UPT, UR5, URZ, UPT, UP2 ;  /* 0x000000ff0500728c */ /* 0x000fc8000bf05320 */
[----:B------:R-:W-:-:S04]  /*04c0*/  USEL UR4, URZ, 0xffffffff, UP0 ;  /* 0xffffffffff047887 */ /* 0x000fc80008000000 */
[----:B------:R-:W-:Y:S01]  /*04d0*/  VOTEU.ANY UP0, P1 ;  /* 0x0000000000ff7886 */ /* 0x000fe20000800100 */
[----:B------:R-:W-:-:S04]  /*04e0*/  @!UP1 USEL UR4, URZ, 0xffffffff, UP0 ;  /* 0xffffffffff049887 */ /* 0x000fc80008000000 */
[----:B------:R-:W-:-:S04]  /*04f0*/  ULOP3.LUT UR4, UR4, 0x1, URZ, 0xc0, !UPT ;  /* 0x0000000104047892 */ /* 0x000fc8000f8ec0ff */
[----:B------:R-:W-:-:S11]  /*0500*/  UISETP.NE.U32.AND UP5, UPT, UR4, 0x1, UPT ;  /* 0x000000010400788c */ /* 0x000fd6000bfa5070 */
.L_x_8:
[----:B------:R-:W3:Y:S01]  /*0510*/  SHFL.IDX PT, R0, R51, RZ, 0x1f ;  /* 0x00001fff33007589 */ /* 0x000ee200000e0000 */
[----:B------:R-:W-:-:S04]  /*0520*/  UISETP.NE.AND UP0, UPT, UR25, 0x2, UPT ;  /* 0x000000021900788c */ /* 0x000fc8000bf05270 */
[----:B------:R-:W-:Y:S02]  /*0530*/  UISETP.EQ.AND UP1, UPT, UR48, URZ, !UP0 ;  /* 0x000000ff3000728c */ /* 0x000fe4000c722270 */
[----:B------:R-:W-:-:S04]  /*0540*/  USEL UR46, URZ, 0x1, UP0 ;  /* 0x00000001ff2e7887 */ /* 0x000fc80008000000 */
[----:B------:R-:W-:Y:S02]  /*0550*/  PLOP3.LUT P3, PT, P0, PT, UP1, 0x80, 0x8 ;  /* 0x000000000008781c */ /* 0x000fe4000076f018 */
[----:B---3--:R-:W-:-:S13]  /*0560*/  ISETP.NE.AND P1, PT, R0, RZ, PT ;  /* 0x000000ff0000720c */ /* 0x008fda0003f25270 */
[----:B------:R-:W-:Y:S05]  /*0570*/  @P1 BRA `(.L_x_9) ;  /* 0x00000000006c1947 */ /* 0x000fea0003800000 */
[----:B------:R-:W-:Y:S01]  /*0580*/  UMOV UR4, 0x400 ;  /* 0x0000040000047882 */ /* 0x000fe20000000000 */
[----:B------:R-:W-:Y:S01]  /*0590*/  UMOV UR8, 0x1 ;  /* 0x0000000100087882 */ /* 0x000fe20000000000 */
[----:B------:R-:W-:Y:S01]  /*05a0*/  UMOV UR6, 0x3 ;  /* 0x0000000300067882 */ /* 0x000fe20000000000 */
[----:B------:R-:W-:Y:S02]  /*05b0*/  ULEA UR4, UR47, UR4, 0x18 ;  /* 0x000000042f047291 */ /* 0x000fe4000f8ec0ff */
[----:B------:R-:W-:-:S04]  /*05c0*/  UIADD3 UR8, UPT, UPT, -UR8, 0x100000, URZ ;  /* 0x0010000008087890 */ /* 0x000fc8000fffe1ff */
[----:B------:R-:W-:Y:S02]  /*05d0*/  USHF.L.U32 UR9, UR8, 0xb, URZ ;  /* 0x0000000b08097899 */ /* 0x000fe400080006ff */
[----:B------:R-:W-:Y:S02]  /*05e0*/  USHF.L.U32 UR8, UR8, 0x1, URZ ;  /* 0x0000000108087899 */ /* 0x000fe400080006ff */
[----:B------:R-:W-:-:S04]  /*05f0*/  UIADD3 UR6, UPT, UPT, -UR6, 0x100000, URZ ;  /* 0x0010000006067890 */ /* 0x000fc8000fffe1ff */
[----:B------:R-:W-:Y:S02]  /*0600*/  USHF.L.U32 UR7, UR6, 0xb, URZ ;  /* 0x0000000b06077899 */ /* 0x000fe400080006ff */
[----:B------:R-:W-:Y:S01]  /*0610*/  USHF.L.U32 UR6, UR6, 0x1, URZ ;  /* 0x0000000106067899 */ /* 0x000fe200080006ff */
[----:B------:R-:W-:Y:S01]  /*0620*/  ELECT P1, URZ, PT ;  /* 0x0000000000ff782f */ /* 0x000fe20003820000 */
[----:B------:R-:W3:Y:S02]  /*0630*/  FENCE.VIEW.ASYNC.S ;  /* 0x00000000000073c6 */ /* 0x000ee40000000000 */
[----:B---3--:R3:W4:Y:S08]  /*0640*/  SYNCS.EXCH.64 URZ, [UR4], UR8 ;  /* 0x0000000804ff75b2 */ /* 0x0087300008000100 */
[----:B------:R3:W1:Y:S01]  /*0650*/  SYNCS.EXCH.64 URZ, [UR4+0x38], UR6 ;  /* 0x0000380604ff75b2 */ /* 0x0006620008000100 */
        /* <DEDUP_REMOVED lines=12> */
[----:B------:R-:W-:Y:S01]  /*0720*/  NOP ;  /* 0x0000000000007918 */ /* 0x000fe20000000000 */
.L_x_9:
[----:B------:R-:W2:Y:S01]  /*0730*/  SHFL.IDX PT, R0, R51, RZ, 0x1f ;  /* 0x00001fff33007589 */ /* 0x000ea200000e0000 */
[----:B------:R-:W-:Y:S01]  /*0740*/  NOP ;  /* 0x0000000000007918 */ /* 0x000fe20000000000 */
[----:B--2---:R-:W-:-:S13]  /*0750*/  ISETP.NE.AND P1, PT, R0, 0x1, PT ;  /* 0x000000010000780c */ /* 0x004fda0003f25270 */
[----:B------:R-:W-:Y:S05]  /*0760*/  @P1 BRA `(.L_x_10) ;  /* 0x0000000000541947 */ /* 0x000fea0003800000 */
[----:B---3--:R-:W-:Y:S01]  /*0770*/  UMOV UR4, 0x400 ;  /* 0x0000040000047882 */ /* 0x008fe20000000000 */
        /* <DEDUP_REMOVED lines=10> */
[----:B------:R-:W2:Y:S02]  /*0820*/  FENCE.VIEW.ASYNC.S ;  /* 0x00000000000073c6 */ /* 0x000ea40000000000 */
[----:B--2---:R2:W3:Y:S08]  /*0830*/  SYNCS.EXCH.64 URZ, [UR4+0x70], UR8 ;  /* 0x0000700804ff75b2 */ /* 0x0044f00008000100 */
        /* <DEDUP_REMOVED lines=8> */
.L_x_10:
[----:B------:R-:W4:Y:S01]  /*08c0*/  SHFL.IDX PT, R0, R51, RZ, 0x1f ;  /* 0x00001fff33007589 */ /* 0x000f2200000e0000 */
[----:B------:R-:W-:Y:S01]  /*08d0*/  NOP ;  /* 0x0000000000007918 */ /* 0x000fe20000000000 */
[----:B----4-:R-:W-:-:S13]  /*08e0*/  ISETP.NE.AND P1, PT, R0, 0x3, PT ;  /* 0x000000030000780c */ /* 0x010fda0003f25270 */
[----:B------:R-:W-:Y:S05]  /*08f0*/  @P1 BRA `(.L_x_11) ;  /* 0x00000000002c1947 */ /* 0x000fea0003800000 */
[----:B--23--:R-:W-:Y:S01]  /*0900*/  UMOV UR6, 0x400 ;  /* 0x0000040000067882 */ /* 0x00cfe20000000000 */
[----:B------:R-:W-:Y:S01]  /*0910*/  UMOV UR4, 0x20 ;  /* 0x0000002000047882 */ /* 0x000fe20000000000 */
[----:B------:R-:W-:Y:S02]  /*0920*/  ULEA UR6, UR47, UR6, 0x18 ;  /* 0x000000062f067291 */ /* 0x000fe4000f8ec0ff */
[----:B------:R-:W-:-:S04]  /*0930*/  UIADD3 UR4, UPT, UPT, -UR4, 0x100000, URZ ;  /* 0x0010000004047890 */ /* 0x000fc8000fffe1ff */
[----:B------:R-:W-:Y:S02]  /*0940*/  USHF.L.U32 UR5, UR4, 0xb, URZ ;  /* 0x0000000b04057899 */ /* 0x000fe400080006ff */
[----:B------:R-:W-:Y:S01]  /*0950*/  USHF.L.U32 UR4, UR4, 0x1, URZ ;  /* 0x0000000104047899 */ /* 0x000fe200080006ff */
[----:B------:R-:W-:Y:S01]  /*0960*/  ELECT P1, URZ, PT ;  /* 0x0000000000ff782f */ /* 0x000fe20003820000 */
[----:B------:R-:W2:Y:S10]  /*0970*/  FENCE.VIEW.ASYNC.S ;  /* 0x00000000000073c6 */ /* 0x000eb40000000000 */
[----:B--2---:R4:W2:Y:S01]  /*0980*/  SYNCS.EXCH.64 URZ, [UR6+0xb0], UR4 ;  /* 0x0000b00406ff75b2 */ /* 0x0048a20008000100 */
[----:B------:R4:W3:Y:S02]  /*0990*/  SYNCS.EXCH.64 URZ, [UR6+0xb8], UR4 ;  /* 0x0000b80406ff75b2 */ /* 0x0008e40008000100 */
[----:B----4-:R-:W-:Y:S01]  /*09a0*/  NOP ;  /* 0x0000000000007918 */ /* 0x010fe20000000000 */
.L_x_11:
[----:B------:R-:W4:Y:S01]  /*09b0*/  SHFL.IDX PT, R0, R51, RZ, 0x1f ;  /* 0x00001fff33007589 */ /* 0x000f2200000e0000 */
[----:B------:R-:W-:Y:S01]  /*09c0*/  NOP ;  /* 0x0000000000007918 */ /* 0x000fe20000000000 */
[----:B----4-:R-:W-:-:S13]  /*09d0*/  ISETP.NE.AND P1, PT, R0, 0x4, PT ;  /* 0x000000040000780c */ /* 0x010fda0003f25270 */
[----:B------:R-:W-:Y:S05]  /*09e0*/  @P1 BRA `(.L_x_12) ;  /* 0x0000000000481947 */ /* 0x000fea0003800000 */
[----:B--23--:R-:W-:Y:S01]  /*09f0*/  UMOV UR4, 0x720 ;  /* 0x0000072000047882 */ /* 0x00cfe20000000000 */
[----:B------:R-:W-:Y:S01]  /*0a00*/  UMOV UR6, 0x400 ;  /* 0x0000040000067882 */ /* 0x000fe20000000000 */
[----:B------:R-:W-:Y:S01]  /*0a10*/  USEL UR4, UR4, 0x620, UP5 ;  /* 0x0000062004047887 */ /* 0x000fe2000a800000 */
        /* <DEDUP_REMOVED lines=10> */
[----:B--2---:R4:W2:Y:S08]  /*0ac0*/  SYNCS.EXCH.64 URZ, [UR6+0xc0], UR8 ;  /* 0x0000c00806ff75b2 */ /* 0x0048b00008000100 */
[----:B------:R4:W3:Y:S01]  /*0ad0*/  SYNCS.EXCH.64 URZ, [UR6+0xd0], UR4 ;  /* 0x0000d00406ff75b2 */ /* 0x0008e20008000100 */
[----:B------:R4:W1:Y:S01]  /*0ae0*/  SYNCS.EXCH.64 URZ, [UR6+0xc8], UR8 ;  /* 0x0000c80806ff75b2 */ /* 0x0008620008000100 */
[----:B------:R4:W1:Y:S02]  /*0af0*/  SYNCS.EXCH.64 URZ, [UR6+0xd8], UR4 ;  /* 0x0000d80406ff75b2 */ /* 0x0008640008000100 */
[----:B----4-:R-:W-:Y:S01]  /*0b00*/  NOP ;  /* 0x0000000000007918 */ /* 0x010fe20000000000 */
.L_x_12:
[----:B------:R-:W4:Y:S01]  /*0b10*/  SHFL.IDX PT, R0, R51, RZ, 0x1f ;  /* 0x00001fff33007589 */ /* 0x000f2200000e0000 */
[----:B------:R-:W-:Y:S01]  /*0b20*/  NOP ;  /* 0x0000000000007918 */ /* 0x000fe20000000000 */
[----:B----4-:R-:W-:-:S13]  /*0b30*/  ISETP.NE.AND P1, PT, R0, 0x5, PT ;  /* 0x000000050000780c */ /* 0x010fda0003f25270 */
[----:B------:R-:W-:Y:S05]  /*0b40*/  @P1 BRA `(.L_x_13) ;  /* 0x0000000000541947 */ /* 0x000fea0003800000 */
[----:B--23--:R-:W-:Y:S01]  /*0b50*/  UMOV UR4, 0x400 ;  /* 0x0000040000047882 */ /* 0x00cfe20000000000 */
        /* <DEDUP_REMOVED lines=14> */
[----:B------:R4:W1:Y:S01]  /*0c40*/  SYNCS.EXCH.64 URZ, [UR4+0x108], UR8 ;  /* 0x0001080804ff75b2 */ /* 0x0008620008000100 */
[----:B------:R4:W1:Y:S01]  /*0c50*/  SYNCS.EXCH.64 URZ, [UR4+0xf0], UR6 ;  /* 0x0000f00604ff75b2 */ /* 0x0008620008000100 */
[----:B------:R4:W1:Y:S01]  /*0c60*/  SYNCS.EXCH.64 URZ, [UR4+0x110], UR8 ;  /* 0x0001100804ff75b2 */ /* 0x0008620008000100 */
[----:B------:R4:W1:Y:S01]  /*0c70*/  SYNCS.EXCH.64 URZ, [UR4+0xf8], UR6 ;  /* 0x0000f80604ff75b2 */ /* 0x0008620008000100 */
[----:B------:R4:W1:Y:S02]  /*0c80*/  SYNCS.EXCH.64 URZ, [UR4+0x118], UR8 ;  /* 0x0001180804ff75b2 */ /* 0x0008640008000100 */
[----:B----4-:R-:W-:Y:S01]  /*0c90*/  NOP ;  /* 0x0000000000007918 */ /* 0x010fe20000000000 */
.L_x_13:
[----:B------:R-:W4:Y:S01]  /*0ca0*/  SHFL.IDX PT, R0, R51, RZ, 0x1f ;  /* 0x00001fff33007589 */ /* 0x000f2200000e0000 */
[----:B------:R-:W-:Y:S01]  /*0cb0*/  ISETP.NE.OR P0, PT, RZ, UR25, !P0 ;  /* 0x00000019ff007c0c */ /* 0x000fe2000c705670 */
        /* <DEDUP_REMOVED lines=12> */
[----:B------:R4:W3:Y:S01]  /*0d80*/  SYNCS.EXCH.64 URZ, [UR4+0x130], UR6 ;  /* 0x0001300604ff75b2 */ /* 0x0008e20008000100 */
[----:B------:R4:W1:Y:S01]  /*0d90*/  SYNCS.EXCH.64 URZ, [UR4+0x128], UR6 ;  /* 0x0001280604ff75b2 */ /* 0x0008620008000100 */
[----:B------:R4:W1:Y:S02]  /*0da0*/  SYNCS.EXCH.64 URZ, [UR4+0x138], UR6 ;  /* 0x0001380604ff75b2 */ /* 0x0008640008000100 */
[----:B----4-:R-:W-:Y:S01]  /*0db0*/  NOP ;  /* 0x0000000000007918 */ /* 0x010fe20000000000 */
.L_x_14:
[----:B------:R-:W-:Y:S01]  /*0dc0*/  VOTEU.ALL UP0, P0 ;  /* 0x0000000000ff7886 */ /* 0x000fe20000000000 */
[----:B--23--:R-:W-:Y:S01]  /*0dd0*/  UMOV UR4, 0x20 ;  /* 0x0000002000047882 */ /* 0x00cfe20000000000 */
[----:B------:R-:W2:Y:S01]  /*0de0*/  LDCU UR34, c[0x0][0x36c] ;  /* 0x00006d80ff2277ac */ /* 0x000ea20008000800 */
[----:B------:R-:W-:Y:S01]  /*0df0*/  NOP ;  /* 0x0000000000007918 */ /* 0x000fe20000000000 */
[----:B------:R-:W-:Y:S01]  /*0e00*/  LOP3.LUT R0, R61, 0x1f, RZ, 0xc0, !PT ;  /* 0x0000001f3d007812 */ /* 0x000fe200078ec0ff */
[----:B------:R-:W-:Y:S01]  /*0e10*/  @!UP0 UMOV UR6, 0x400 ;  /* 0x0000040000068882 */ /* 0x000fe20000000000 */
[----:B------:R-:W-:-:S04]  /*0e20*/  @!UP0 UIADD3 UR4, UPT, UPT, -UR4, 0x100000, URZ ;  /* 0x0010000004048890 */ /* 0x000fc8000fffe1ff */
[----:B------:R-:W-:Y:S02]  /*0e30*/  @!UP0 USHF.L.U32 UR5, UR4, 0xb, URZ ;  /* 0x0000000b04058899 */ /* 0x000fe400080006ff */
[----:B------:R-:W-:Y:S02]  /*0e40*/  @!UP0 USHF.L.U32 UR4, UR4, 0x1, URZ ;  /* 0x0000000104048899 */ /* 0x000fe400080006ff */
[----:B------:R-:W-:Y:S01]  /*0e50*/  @!UP0 ULEA UR6, UR47, UR6, 0x18 ;  /* 0x000000062f068291 */ /* 0x000fe2000f8ec0ff */
[----:B------:R-:W-:Y:S01]  /*0e60*/  VOTEU.ALL UP0, P0 ;  /* 0x0000000000ff7886 */ /* 0x000fe20000000000 */
[----:B------:R-:W-:Y:S02]  /*0e70*/  UISETP.NE.AND UP6, UPT, UR25, URZ, UPT ;  /* 0x000000ff1900728c */ /* 0x000fe4000bfc5270 */
[----:B--2---:R-:W-:Y:S01]  /*0e80*/  UISETP.EQ.U32.AND UP1, UPT, UR34, 0x1, UPT ;  /* 0x000000012200788c */ /* 0x004fe2000bf22070 */
[----:B------:R-:W2:Y:S07]  /*0e90*/  FENCE.VIEW.ASYNC.S ;  /* 0x00000000000073c6 */ /* 0x000eae0000000000 */
[----:B--2---:R2:W3:Y:S01]  /*0ea0*/  @!UP0 SYNCS.EXCH.64 URZ, [UR6+0x140], UR4 ;  /* 0x0001400406ff85b2 */ /* 0x0044e20008000100 */
[----:B------:R-:W-:Y:S05]  /*0eb0*/  BRA.U !UP1, `(.L_x_15) ;  /* 0x0000000109087547 */ /* 0x000fea000b800000 */
[----:B-1-3--:R-:W-:Y:S01]  /*0ec0*/  UCGABAR_ARV ;  /* 0x00000000000079c7 */ /* 0x00afe20008000000 */
[----:B------:R-:W-:Y:S05]  /*0ed0*/  BRA `(.L_x_16) ;  /* 0x0000000000047947 */ /* 0x000fea0003800000 */
.L_x_15:
[----:B-1-3--:R-:W-:Y:S01]  /*0ee0*/  NOP ;  /* 0x0000000000007918 */ /* 0x00afe20000000000 */
.L_x_16:
[----:B------:R-:W1:Y:S01]  /*0ef0*/  S2UR UR28, SR_CTAID.Y ;  /* 0x00000000001c79c3 */ /* 0x000e620000002600 */
[----:B------:R-:W-:-:S05]  /*0f00*/  CS2R.32 R52, SR_CgaSize ;  /* 0x0000000000347805 */ /* 0x000fca0000008a00 */
[----:B------:R-:W-:-:S05]  /*0f10*/  IMAD R52, R52, -0xa0, RZ ;  /* 0xffffff6034347824 */ /* 0x000fca00078e02ff */
[----:B--2---:R-:W-:-:S14]  /*0f20*/  R2UR UR4, R52 ;  /* 0x00000000340472ca */ /* 0x004fdc00000e0000 */
[----:B------:R-:W2:Y:S01]  /*0f30*/  LDCU UR4, c[0x0][UR4+0x2b4] ;  /* 0x00005680040477ac */ /* 0x000ea20008000800 */
[----:B------:R-:W-:-:S05]  /*0f40*/  CS2R.32 R52, SR_CgaSize ;  /* 0x0000000000347805 */ /* 0x000fca0000008a00 */
[----:B------:R-:W-:-:S05]  /*0f50*/  IMAD R52, R52, -0xa0, RZ ;  /* 0xffffff6034347824 */ /* 0x000fca00078e02ff */
[----:B------:R-:W-:-:S14]  /*0f60*/  R2UR UR5, R52 ;  /* 0x00000000340572ca */ /* 0x000fdc00000e0000 */
[----:B------:R-:W3:Y:S01]  /*0f70*/  LDCU UR5, c[0x0][UR5+0x2b0] ;  /* 0x00005600050577ac */ /* 0x000ee20008000800 */
[----:B------:R-:W4:Y:S01]  /*0f80*/  S2UR UR31, SR_CTAID.X ;  /* 0x00000000001f79c3 */ /* 0x000f220000002500 */
[----:B------:R-:W-:-:S05]  /*0f90*/  CS2R.32 R52, SR_CgaSize ;  /* 0x0000000000347805 */ /* 0x000fca0000008a00 */
[----:B------:R-:W-:-:S05]  /*0fa0*/  IMAD R52, R52, -0xa0, RZ ;  /* 0xffffff6034347824 */ /* 0x000fca00078e02ff */
[----:B------:R-:W-:-:S14]  /*0fb0*/  R2UR UR8, R52 ;  /* 0x00000000340872ca */ /* 0x000fdc00000e0000 */
[----:B------:R-:W3:Y:S01]  /*0fc0*/  LDCU UR8, c[0x0][UR8+0x2a4] ;  /* 0x00005480080877ac */ /* 0x000ee20008000800 */
[----:B------:R-:W-:-:S05]  /*0fd0*/  CS2R.32 R52, SR_CgaSize ;  /* 0x0000000000347805 */ /* 0x000fca0000008a00 */
[----:B------:R-:W-:-:S05]  /*0fe0*/  IMAD R52, R52, -0xa0, RZ ;  /* 0xffffff6034347824 */ /* 0x000fca00078e02ff */
[----:B------:R-:W-:-:S14]  /*0ff0*/  R2UR UR63, R52 ;  /* 0x00000000343f72ca */ /* 0x000fdc00000e0000 */
[----:B------:R-:W3:Y:S01]  /*1000*/  LDCU UR63, c[0x0][UR63+0x2a0] ;  /* 0x000054003f3f77ac */ /* 0x000ee20008000800 */
[----:B------:R-:W-:Y:S02]  /*1010*/  USHF.R.U32.HI UR12, URZ, 0x1, UR47 ;  /* 0x00000001ff0c7899 */ /* 0x000fe4000801162f */
[----:B------:R-:W-:Y:S02]  /*1020*/  USHF.R.U32.HI UR11, URZ, 0x2, UR47 ;  /* 0x00000002ff0b7899 */ /* 0x000fe4000801162f */
[----:B------:R-:W-:Y:S02]  /*1030*/  USHF.L.U32 UR27, UR47, 0x9, URZ ;  /* 0x000000092f1b7899 */ /* 0x000fe400080006ff */
[----:B------:R-:W-:Y:S01]  /*1040*/  USHF.L.U32 UR26, UR47, 0xa, URZ ;  /* 0x0000000a2f1a7899 */ /* 0x000fe200080006ff */
[----:B-1----:R-:W-:Y:S01]  /*1050*/  I2FP.F32.U32 R2, UR28 ;  /* 0x0000001c00027c45 */ /* 0x002fe20008201000 */
[----:B------:R-:W1:Y:S04]  /*1060*/  LDCU UR29, c[0x0][0xb24] ;  /* 0x00016480ff1d77ac */ /* 0x000e680008000800 */
[----:B--2---:R-:W-:Y:S01]  /*1070*/  FMUL R2, R2, UR4 ;  /* 0x0000000402027c20 */ /* 0x004fe20008400000 */
[----:B------:R-:W-:Y:S01]  /*1080*/  ULOP3.LUT UR4, UR48, 0x4, UR47, 0xf8, !UPT ;  /* 0x0000000430047892 */ /* 0x000fe2000f8ef82f */
[----:B----4-:R-:W-:Y:S01]  /*1090*/  I2FP.F32.U32 R3, UR31 ;  /* 0x0000001f00037c45 */ /* 0x010fe20008201000 */
[----:B------:R-:W2:Y:S03]  /*10a0*/  LDCU UR45, c[0x0][0xb24] ;  /* 0x00016480ff2d77ac */ /* 0x000ea60008000800 */
[----:B------:R-:W4:Y:S01]  /*10b0*/  F2I.U32.TRUNC.NTZ R2, R2 ;  /* 0x0000000200027305 */ /* 0x000f22000020f000 */
[----:B---3--:R-:W-:Y:S01]  /*10c0*/  FMUL R3, R3, UR5 ;  /* 0x0000000503037c20 */ /* 0x008fe20008400000 */
[----:B------:R-:W-:-:S02]  /*10d0*/  UISETP.GT.U32.AND UP0, UPT, UR4, 0xffff, UPT ;  /* 0x0000ffff0400788c */ /* 0x000fc4000bf04070 */
[----:B------:R-:W-:Y:S02]  /*10e0*/  ULOP3.LUT UR5, UR47, 0x3, URZ, 0xc0, !UPT ;  /* 0x000000032f057892 */ /* 0x000fe4000f8ec0ff */
[----:B------:R-:W-:Y:S02]  /*10f0*/  USEL UR21, UR4, 0xffff, !UP0 ;  /* 0x0000ffff04157887 */ /* 0x000fe4000c000000 */
[----:B------:R-:W3:Y:S01]  /*1100*/  F2I.U32.TRUNC.NTZ R3, R3 ;  /* 0x0000000300037305 */ /* 0x000ee2000020f000 */
[----:B------:R-:W-:Y:S01]  /*1110*/  UISETP.GT.U32.AND UP1, UPT, UR5, 0xffff, UPT ;  /* 0x0000ffff0500788c */ /* 0x000fe2000bf24070 */
[----:B------:R-:W1:Y:S01]  /*1120*/  LDCU UR33, c[0x0][0xb30] ;  /* 0x00016600ff2177ac */ /* 0x000e620008000800 */
[----:B----4-:R-:W-:Y:S02]  /*1130*/  R2UR UR7, R2 ;  /* 0x00000000020772ca */ /* 0x010fe400000e0000 */
[----:B------:R-:W-:Y:S01]  /*1140*/  USEL UR24, UR5, 0xffff, !UP1 ;  /* 0x0000ffff05187887 */ /* 0x000fe2000c800000 */
[----:B------:R-:W-:Y:S01]  /*1150*/  PRMT R2, RZ, 0x7610, R2 ;  /* 0x00007610ff027816 */ /* 0x000fe20000000002 */
[----:B------:R-:W-:Y:S01]  /*1160*/  UMOV UR13, 0x11 ;  /* 0x00000011000d7882 */ /* 0x000fe20000000000 */
[----:B------:R-:W-:Y:S01]  /*1170*/  UMOV UR14, 0x5 ;  /* 0x00000005000e7882 */ /* 0x000fe20000000000 */
[----:B---3--:R-:W-:-:S02]  /*1180*/  R2UR UR6, R3 ;  /* 0x00000000030672ca */ /* 0x008fc400000e0000 */
[----:B------:R-:W-:-:S05]  /*1190*/  PRMT R3, RZ, 0x7610, R3 ;  /* 0x00007610ff037816 */ /* 0x000fca0000000003 */
[----:B------:R-:W-:-:S04]  /*11a0*/  UIADD3 UR4, UPT, UPT, -UR7, URZ, URZ ;  /* 0x000000ff07047290 */ /* 0x000fc8000fffe1ff */
[----:B------:R-:W-:Y:S02]  /*11b0*/  UIMAD UR4, UR8, UR4, UR28 ;  /* 0x00000004080472a4 */ /* 0x000fe4000f8e021c */
[----:B------:R-:W-:-:S04]  /*11c0*/  UIADD3 UR5, UPT, UPT, -UR6, URZ, URZ ;  /* 0x000000ff06057290 */ /* 0x000fc8000fffe1ff */
[----:B------:R-:W-:Y:S01]  /*11d0*/  IMAD.U32 R52, RZ, RZ, UR4 ;  /* 0x00000004ff347e24 */ /* 0x000fe2000f8e00ff */
[----:B------:R-:W-:Y:S01]  /*11e0*/  UIMAD UR63, UR63, UR5, UR31 ;  /* 0x000000053f3f72a4 */ /* 0x000fe2000f8e021f */
[----:B-12---:R-:W-:Y:S11]  /*11f0*/  BRA.U UP6, `(.L_x_17) ;  /* 0x0000000106687547 */ /* 0x006ff6000b800000 */
[----:B------:R-:W-:Y:S01]  /*1200*/  R2UR UR15, R52 ;  /* 0x00000000340f72ca */ /* 0x000fe200000e0000 */
[----:B------:R-:W-:Y:S02]  /*1210*/  ULOP3.LUT UR4, UR63, 0x2, URZ, 0x3c, !UPT ;  /* 0x000000023f047892 */ /* 0x000fe4000f8e3cff */
[----:B------:R-:W-:-:S10]  /*1220*/  ULOP3.LUT UR10, UR63, 0xfffffffe, URZ, 0xc0, !UPT ;  /* 0xfffffffe3f0a7892 */ /* 0x000fd4000f8ec0ff */
[----:B------:R-:W-:Y:S02]  /*1230*/  UISETP.NE.AND UP0, UPT, UR15, URZ, UPT ;  /* 0x000000ff0f00728c */ /* 0x000fe4000bf05270 */
[----:B------:R-:W-:Y:S02]  /*1240*/  UISETP.NE.AND UP2, UPT, UR15, 0x1, UPT ;  /* 0x000000010f00788c */ /* 0x000fe4000bf45270 */
[----:B------:R-:W-:Y:S02]  /*1250*/  UISETP.GT.U32.AND UP4, UPT, UR63, 0x1, UP0 ;  /* 0x000000013f00788c */ /* 0x000fe40008784070 */
[----:B------:R-:W-:Y:S02]  /*1260*/  UISETP.GT.U32.AND UP3, UPT, UR63, 0x1, UP2 ;  /* 0x000000013f00788c */ /* 0x000fe40009764070 */
[----:B------:R-:W-:Y:S02]  /*1270*/  UISETP.GT.U32.AND UP1, UPT, UR4, 0x1, UP0 ;  /* 0x000000010400788c */ /* 0x000fe40008724070 */
[----:B------:R-:W-:-:S02]  /*1280*/  UISETP.GT.U32.AND UP0, UPT, UR4, 0x1, UP2 ;  /* 0x000000010400788c */ /* 0x000fc40009704070 */
[----:B------:R-:W-:Y:S02]  /*1290*/  USEL UR6, URZ, 0x1, UP4 ;  /* 0x00000001ff067887 */ /* 0x000fe4000a000000 */
[----:B------:R-:W-:Y:S02]  /*12a0*/  USEL UR5, URZ, 0x10, UP3 ;  /* 0x00000010ff057887 */ /* 0x000fe40009800000 */
[----:B------:R-:W-:Y:S02]  /*12b0*/  USEL UR4, URZ, 0x2, UP4 ;  /* 0x00000002ff047887 */ /* 0x000fe4000a000000 */
[----:B------:R-:W-:Y:S02]  /*12c0*/  USEL UR9, URZ, 0x20, UP3 ;  /* 0x00000020ff097887 */ /* 0x000fe40009800000 */
[----:B------:R-:W-:Y:S02]  /*12d0*/  USEL UR8, URZ, 0x4, UP1 ;  /* 0x00000004ff087887 */ /* 0x000fe40008800000 */
[----:B------:R-:W-:-:S02]  /*12e0*/  UIADD3 UR4, UPT, UPT, UR4, UR5, UR6 ;  /* 0x0000000504047290 */ /* 0x000fc4000fffe006 */
[----:B------:R-:W-:Y:S02]  /*12f0*/  USEL UR6, URZ, 0x8, UP1 ;  /* 0x00000008ff067887 */ /* 0x000fe40008800000 */
[----:B------:R-:W-:Y:S02]  /*1300*/  USEL UR7, URZ, 0x40, UP0 ;  /* 0x00000040ff077887 */ /* 0x000fe40008000000 */
[----:B------:R-:W-:Y:S02]  /*1310*/  UIADD3 UR5, UPT, UPT, UR8, UR9, UR4 ;  /* 0x0000000908057290 */ /* 0x000fe4000fffe004 */
[----:B------:R-:W-:Y:S02]  /*1320*/  ULEA UR4, UR15, UR10, 0x2 ;  /* 0x0000000a0f047291 */ /* 0x000fe4000f8e10ff */
[----:B------:R-:W-:Y:S02]  /*1330*/  USEL UR8, URZ, 0x80, UP0 ;  /* 0x00000080ff087887 */ /* 0x000fe40008000000 */
[----:B------:R-:W-:-:S03]  /*1340*/  UIADD3 UR5, UPT, UPT, UR6, UR7, UR5 ;  /* 0x0000000706057290 */ /* 0x000fc6000fffe005 */
[----:B------:R-:W-:Y:S01]  /*1350*/  UMOV UR6, 0x3 ;  /* 0x0000000300067882 */ /* 0x000fe20000000000 */
[----:B------:R-:W-:Y:S02]  /*1360*/  UIADD3 UR5, UPT, UPT, UR5, UR8, URZ ;  /* 0x0000000805057290 */ /* 0x000fe4000fffe0ff */
[----:B------:R-:W-:-:S04]  /*1370*/  USHF.L.U32 UR4, UR6, UR4, URZ ;  /* 0x0000000406047299 */ /* 0x000fc800080006ff */
[----:B------:R-:W-:Y:S02]  /*1380*/  MOV R3, UR5 ;  /* 0x0000000500037c02 */ /* 0x000fe40008000f00 */
[----:B------:R-:W-:-:S07]  /*1390*/  IMAD.U32 R2, RZ, RZ, UR4 ;  /* 0x00000004ff027e24 */ /* 0x000fce000f8e00ff */
.L_x_17:
[----:B------:R-:W1:Y:S01]  /*13a0*/  S2UR UR36, SR_CTAID.Z ;  /* 0x00000000002479c3 */ /* 0x000e620000002700 */
[----:B------:R-:W-:Y:S02]  /*13b0*/  UISETP.GE.AND UP0, UPT, UR29, 0x1, UPT ;  /* 0x000000011d00788c */ /* 0x000fe4000bf06270 */
[----:B------:R-:W-:Y:S02]  /*13c0*/  ULOP3.LUT UR24, UR24, 0xffff, URZ, 0xc0, !UPT ;  /* 0x0000ffff18187892 */ /* 0x000fe4000f8ec0ff */
[----:B------:R-:W-:Y:S02]  /*13d0*/  ULOP3.LUT UR21, UR21, 0xffff, URZ, 0xc0, !UPT ;  /* 0x0000ffff15157892 */ /* 0x000fe4000f8ec0ff */
[----:B------:R-:W-:Y:S02]  /*13e0*/  UISETP.NE.AND UP3, UPT, UR25, 0x2, UPT ;  /* 0x000000021900788c */ /* 0x000fe4000bf65270 */
[----:B------:R-:W-:Y:S02]  /*13f0*/  ULOP3.LUT UR32, UR12, 0x1, URZ, 0xc0, !UPT ;  /* 0x000000010c207892 */ /* 0x000fe4000f8ec0ff */
[----:B------:R-:W-:-:S02]  /*1400*/  ULOP3.LUT UR44, UR11, 0x1, URZ, 0xc0, !UPT ;  /* 0x000000010b2c7892 */ /* 0x000fc4000f8ec0ff */
[----:B------:R-:W-:Y:S02]  /*1410*/  ULOP3.LUT UR27, UR27, 0x800, URZ, 0xc0, !UPT ;  /* 0x000008001b1b7892 */ /* 0x000fe4000f8ec0ff */
[----:B------:R-:W-:Y:S02]  /*1420*/  ULOP3.LUT UR26, UR26, 0x800, URZ, 0xc0, !UPT ;  /* 0x000008001a1a7892 */ /* 0x000fe4000f8ec0ff */
[----:B------:R-:W-:Y:S02]  /*1430*/  USHF.L.U32 UR24, UR13, UR24, URZ ;  /* 0x000000180d187299 */ /* 0x000fe400080006ff */
[----:B------:R-:W-:Y:S01]  /*1440*/  USHF.L.U32 UR21, UR14, UR21, URZ ;  /* 0x000000150e157299 */ /* 0x000fe200080006ff */
[----:B------:R-:W-:Y:S01]  /*1450*/  UMOV UR20, UR31 ;  /* 0x0000001f00147c82 */ /* 0x000fe20008000000 */
[----:B------:R-:W-:Y:S10]  /*1460*/  BRA.U !UP0, `(.L_x_18) ;  /* 0x0000000108d47547 */ /* 0x000ff4000b800000 */
[----:B------:R-:W2:Y:S01]  /*1470*/  LDCU.128 UR12, c[0x0][0xb10] ;  /* 0x00016200ff0c77ac */ /* 0x000ea20008000c00 */
[----:B------:R-:W3:Y:S01]  /*1480*/  LDCU UR6, c[0x0][0x370] ;  /* 0x00006e00ff0677ac */ /* 0x000ee20008000800 */
[----:B------:R-:W4:Y:S01]  /*1490*/  LDCU UR5, c[0x0][0x374] ;  /* 0x00006e80ff0577ac */ /* 0x000f220008000800 */
[----:B------:R-:W1:Y:S01]  /*14a0*/  LDCU UR30, c[0x0][0xb0c] ;  /* 0x00016180ff1e77ac */ /* 0x000e620008000800 */
[----:B------:R-:W1:Y:S01]  /*14b0*/  LDCU UR4, c[0x0][0xb20] ;  /* 0x00016400ff0477ac */ /* 0x000e620008000800 */
[----:B------:R-:W1:Y:S01]  /*14c0*/  LDCU.64 UR8, c[0x0][0xb28] ;  /* 0x00016500ff0877ac */ /* 0x000e620008000a00 */
[----:B--2---:R-:W-:Y:S02]  /*14d0*/  UISETP.NE.AND UP0, UPT, UR14, 0x1, UPT ;  /* 0x000000010e00788c */ /* 0x004fe4000bf05270 */
[----:B----4-:R-:W-:Y:S02]  /*14e0*/  UIMAD.WIDE.U32 UR10, UR5, UR15, URZ ;  /* 0x0000000f050a72a5 */ /* 0x010fe4000f8e00ff */
[----:B---3--:R-:W-:-:S02]  /*14f0*/  UIMAD.WIDE.U32 UR18, UR6, UR12, URZ ;  /* 0x0000000c061272a5 */ /* 0x008fc4000f8e00ff */
[----:B-1----:R-:W-:Y:S02]  /*1500*/  UISETP.NE.AND UP1, UPT, UR30, 0x1, UPT ;  /* 0x000000011e00788c */ /* 0x002fe4000bf25270 */
[----:B------:R-:W-:Y:S01]  /*1510*/  UISETP.NE.AND UP2, UPT, UR29, 0x1, UPT ;  /* 0x000000011d00788c */ /* 0x000fe2000bf45270 */
[----:B------:R-:W-:Y:S02]  /*1520*/  UMOV UR10, UR11 ;  /* 0x0000000b000a7c82 */ /* 0x000fe40008000000 */
[----:B------:R-:W-:Y:S01]  /*1530*/  UMOV UR18, UR19 ;  /* 0x0000001300127c82 */ /* 0x000fe20008000000 */
[----:B------:R-:W-:Y:S02]  /*1540*/  @UP0 USHF.R.U32.HI UR5, URZ, UR4, UR10 ;  /* 0x00000004ff050299 */ /* 0x000fe4000801160a */
[----:B------:R-:W-:Y:S02]  /*1550*/  UIMAD.WIDE.U32 UR22, UR28, UR15, URZ ;  /* 0x0000000f1c1672a5 */ /* 0x000fe4000f8e00ff */
[----:B------:R-:W-:-:S02]  /*1560*/  UIMAD.WIDE.U32 UR10, UR5, UR8, URZ ;  /* 0x00000008050a72a5 */ /* 0x000fc4000f8e00ff */
[----:B------:R-:W-:Y:S02]  /*1570*/  @UP1 USHF.R.U32.HI UR6, URZ, UR13, UR18 ;  /* 0x0000000dff061299 */ /* 0x000fe40008011612 */
[----:B------:R-:W-:Y:S02]  /*1580*/  UIMAD.WIDE.U32 UR16, UR31, UR12, URZ ;  /* 0x0000000c1f1072a5 */ /* 0x000fe4000f8e00ff */
[----:B------:R-:W-:Y:S01]  /*1590*/  UIMAD.WIDE.U32 UR18, UR6, UR8, URZ ;  /* 0x00000008061272a5 */ /* 0x000fe2000f8e00ff */
[----:B------:R-:W-:Y:S01]  /*15a0*/  UMOV UR22, UR23 ;  /* 0x0000001700167c82 */ /* 0x000fe20008000000 */
[----:B------:R-:W-:Y:S01]  /*15b0*/  UMOV UR10, UR11 ;  /* 0x0000000b000a7c82 */ /* 0x000fe20008000000 */
[----:B------:R-:W-:Y:S02]  /*15c0*/  USHF.R.U32.HI UR22, URZ, UR4, UR22 ;  /* 0x00000004ff167299 */ /* 0x000fe40008011616 */
[----:B------:R-:W-:Y:S02]  /*15d0*/  @UP2 USHF.R.U32.HI UR5, URZ, UR9, UR10 ;  /* 0x00000009ff052299 */ /* 0x000fe4000801160a */
[----:B------:R-:W-:Y:S01]  /*15e0*/  UMOV UR7, UR19 ;  /* 0x0000001300077c82 */ /* 0x000fe20008000000 */
[----:B------:R-:W-:Y:S01]  /*15f0*/  UMOV UR16, UR17 ;  /* 0x0000001100107c82 */ /* 0x000fe20008000000 */
[----:B------:R-:W-:-:S02]  /*1600*/  @UP2 USHF.R.U32.HI UR6, URZ, UR9, UR7 ;  /* 0x00000009ff062299 */ /* 0x000fc40008011607 */
[----:B------:R-:W-:Y:S02]  /*1610*/  USHF.R.U32.HI UR16, URZ, UR13, UR16 ;  /* 0x0000000dff107299 */ /* 0x000fe40008011610 */
[----:B------:R-:W-:Y:S02]  /*1620*/  USEL UR4, UR28, UR22, !UP0 ;  /* 0x000000161c047287 */ /* 0x000fe4000c000000 */
[----:B------:R-:W-:Y:S02]  /*1630*/  UIMAD UR7, UR5, UR29, URZ ;  /* 0x0000001d050772a4 */ /* 0x000fe4000f8e02ff */
[----:B------:R-:W-:Y:S02]  /*1640*/  USEL UR5, UR31, UR16, !UP1 ;  /* 0x000000101f057287 */ /* 0x000fe4000c800000 */
[----:B------:R-:W-:Y:S02]  /*1650*/  UIMAD UR12, UR6, UR29, URZ ;  /* 0x0000001d060c72a4 */ /* 0x000fe4000f8e02ff */
[----:B------:R-:W-:-:S02]  /*1660*/  UISETP.GE.AND UP0, UPT, UR4, UR7, UPT ;  /* 0x000000070400728c */ /* 0x000fc4000bf06270 */
[----:B------:R-:W-:Y:S02]  /*1670*/  UIMAD.WIDE.U32 UR10, UR4, UR8, URZ ;  /* 0x00000008040a72a5 */ /* 0x000fe4000f8e00ff */
[----:B------:R-:W-:Y:S02]  /*1680*/  UISETP.GE.OR UP0, UPT, UR5, UR12, UP0 ;  /* 0x0000000c0500728c */ /* 0x000fe40008706670 */
[----:B------:R-:W-:Y:S02]  /*1690*/  UIMAD.WIDE.U32 UR12, UR5, UR8, URZ ;  /* 0x00000008050c72a5 */ /* 0x000fe4000f8e00ff */
[----:B------:R-:W-:Y:S01]  /*16a0*/  UIADD3 UR10, UPT, UPT, -UR4, URZ, URZ ;  /* 0x000000ff040a7290 */ /* 0x000fe2000fffe1ff */
[----:B------:R-:W-:Y:S01]  /*16b0*/  UMOV UR8, UR11 ;  /* 0x0000000b00087c82 */ /* 0x000fe20008000000 */
[----:B------:R-:W-:Y:S02]  /*16c0*/  UIADD3 UR20, UPT, UPT, -UR5, URZ, URZ ;  /* 0x000000ff05147290 */ /* 0x000fe4000fffe1ff */
[----:B------:R-:W-:-:S03]  /*16d0*/  USHF.R.U32.HI UR8, URZ, UR9, UR8 ;  /* 0x00000009ff087299 */ /* 0x000fc60008011608 */
[----:B------:R-:W-:Y:S01]  /*16e0*/  @!UP0 UMOV UR7, UR13 ;  /* 0x0000000d00078c82 */ /* 0x000fe20008000000 */
[----:B------:R-:W-:Y:S02]  /*16f0*/  UIMAD UR28, UR14, UR10, UR28 ;  /* 0x0000000a0e1c72a4 */ /* 0x000fe4000f8e021c */
[----:B------:R-:W-:Y:S02]  /*1700*/  USEL UR8, UR4, UR8, !UP2 ;  /* 0x0000000804087287 */ /* 0x000fe4000d000000 */
[----:B------:R-:W-:Y:S02]  /*1710*/  @!UP0 USHF.R.U32.HI UR7, URZ, UR9, UR7 ;  /* 0x00000009ff078299 */ /* 0x000fe40008011607 */
[----:B------:R-:W-:Y:S02]  /*1720*/  UIADD3 UR9, UPT, UPT, -UR8, URZ, URZ ;  /* 0x000000ff08097290 */ /* 0x000fe4000fffe1ff */
[----:B------:R-:W-:Y:S02]  /*1730*/  @!UP0 USEL UR7, UR5, UR7, !UP2 ;  /* 0x0000000705078287 */ /* 0x000fe4000d000000 */
[----:B------:R-:W-:-:S02]  /*1740*/  UIMAD UR9, UR29, UR9, UR4 ;  /* 0x000000091d0972a4 */ /* 0x000fc4000f8e0204 */
[----:B------:R-:W-:Y:S02]  /*1750*/  @!UP0 UIADD3 UR8, UPT, UPT, UR8, -UR7, URZ ;  /* 0x8000000708088290 */ /* 0x000fe4000fffe0ff */
[----:B------:R-:W-:Y:S02]  /*1760*/  @!UP0 UIMAD UR6, UR9, UR6, UR7 ;  /* 0x00000006090682a4 */ /* 0x000fe4000f8e0207 */
[----:B------:R-:W-:Y:S02]  /*1770*/  @!UP0 UIMAD UR4, UR8, UR29, UR5 ;  /* 0x0000001d080482a4 */ /* 0x000fe4000f8e0205 */
[----:B------:R-:W-:Y:S02]  /*1780*/  UIMAD UR20, UR30, UR20, UR31 ;  /* 0x000000141e1472a4 */ /* 0x000fe4000f8e021f */
[----:B------:R-:W-:Y:S01]  /*1790*/  UIMAD UR28, UR4, UR14, UR28 ;  /* 0x0000000e041c72a4 */ /* 0x000fe2000f8e021c */
[----:B------:R-:W-:Y:S02]  /*17a0*/  @!UP0 UMOV UR5, UR6 ;  /* 0x0000000600058c82 */ /* 0x000fe40008000000 */
[----:B------:R-:W-:-:S12]  /*17b0*/  UIMAD UR20, UR5, UR30, UR20 ;  /* 0x0000001e051472a4 */ /* 0x000fd8000f8e0214 */
.L_x_18:
[----:B------:R-:W-:-:S09]  /*17c0*/  UISETP.NE.AND UP0, UPT, UR33, 0x1, UPT ;  /* 0x000000012100788c */ /* 0x000fd2000bf05270 */
[----:B------:R-:W-:Y:S05]  /*17d0*/  BRA.U UP0, `(.L_x_19) ;  /* 0x0000000100447547 */ /* 0x000fea000b800000 */
[----:B------:R-:W2:Y:S01]  /*17e0*/  LDCU.128 UR8, c[0x0][0xb10] ;  /* 0x00016200ff0877ac */ /* 0x000ea20008000c00 */
[----:B------:R-:W3:Y:S01]  /*17f0*/  LDCU UR12, c[0x0][0xb0c] ;  /* 0x00016180ff0c77ac */ /* 0x000ee20008000800 */
[----:B------:R-:W4:Y:S01]  /*1800*/  LDCU UR13, c[0x0][0xb20] ;  /* 0x00016400ff0d77ac */ /* 0x000f220008000800 */
[----:B--2---:R-:W-:Y:S02]  /*1810*/  UIMAD.WIDE.U32 UR6, UR20, UR8, URZ ;  /* 0x00000008140672a5 */ /* 0x004fe4000f8e00ff */
[----:B------:R-:W-:Y:S02]  /*1820*/  UIMAD.WIDE.U32 UR4, UR28, UR11, URZ ;  /* 0x0000000b1c0472a5 */ /* 0x000fe4000f8e00ff */
[----:B---3--:R-:W-:Y:S02]  /*1830*/  UISETP.NE.AND UP1, UPT, UR12, 0x1, UPT ;  /* 0x000000010c00788c */ /* 0x008fe4000bf25270 */
[----:B------:R-:W-:Y:S01]  /*1840*/  UISETP.NE.AND UP0, UPT, UR10, 0x1, UPT ;  /* 0x000000010a00788c */ /* 0x000fe2000bf05270 */
[----:B------:R-:W-:-:S02]  /*1850*/  UMOV UR6, UR7 ;  /* 0x0000000700067c82 */ /* 0x000fc40008000000 */
[----:B------:R-:W-:Y:S01]  /*1860*/  UMOV UR4, UR5 ;  /* 0x0000000500047c82 */ /* 0x000fe20008000000 */
[----:B------:R-:W-:Y:S02]  /*1870*/  USHF.R.U32.HI UR9, URZ, UR9, UR6 ;  /* 0x00000009ff097299 */ /* 0x000fe40008011606 */
[----:B----4-:R-:W-:Y:S02]  /*1880*/  USHF.R.U32.HI UR4, URZ, UR13, UR4 ;  /* 0x0000000dff047299 */ /* 0x010fe40008011604 */
[----:B------:R-:W-:Y:S02]  /*1890*/  USEL UR5, UR20, UR9, !UP1 ;  /* 0x0000000914057287 */ /* 0x000fe4000c800000 */
[----:B------:R-:W-:-:S04]  /*18a0*/  USEL UR4, UR28, UR4, !UP0 ;  /* 0x000000041c047287 */ /* 0x000fc8000c000000 */
[----:B------:R-:W-:Y:S02]  /*18b0*/  UIADD3 UR6, UPT, UPT, -UR4, UR5, URZ ;  /* 0x0000000504067290 */ /* 0x000fe4000fffe1ff */
[----:B------:R-:W-:Y:S02]  /*18c0*/  UIADD3 UR4, UPT, UPT, UR4, -UR5, URZ ;  /* 0x8000000504047290 */ /* 0x000fe4000fffe0ff */
[----:B------:R-:W-:Y:S02]  /*18d0*/  UIMAD UR28, UR6, UR10, UR28 ;  /* 0x0000000a061c72a4 */ /* 0x000fe4000f8e021c */
[----:B------:R-:W-:-:S12]  /*18e0*/  UIMAD UR20, UR4, UR12, UR20 ;  /* 0x0000000c041472a4 */ /* 0x000fd8000f8e0214 */
.L_x_19:
[----:B------:R-:W-:-:S09]  /*18f0*/  UISETP.EQ.U32.AND UP0, UPT, UR34, 0x1, UPT ;  /* 0x000000012200788c */ /* 0x000fd2000bf02070 */
[----:B------:R-:W-:Y:S05]  /*1900*/  BRA.U !UP0, `(.L_x_20) ;  /* 0x00000001080c7547 */ /* 0x000fea000b800000 */
[----:B------:R-:W-:Y:S01]  /*1910*/  UCGABAR_WAIT ;  /* 0x0000000000007dc7 */ /* 0x000fe20008000000 */
[----:B------:R-:W-:Y:S01]  /*1920*/  CCTL.IVALL ;  /* 0x00000000ff00798f */ /* 0x000fe20002000000 */
[----:B------:R-:W-:Y:S05]  /*1930*/  BRA `(.L_x_21) ;  /* 0x0000000000047947 */ /* 0x000fea0003800000 */
.L_x_20:
[----:B------:R-:W-:Y:S06]  /*1940*/  BAR.SYNC.DEFER_BLOCKING 0x0 ;  /* 0x0000000000007b1d */ /* 0x000fec0000010000 */
.L_x_21:
[----:B------:R-:W-:Y:S05]  /*1950*/  BRA.U UP3, `(.L_x_22) ;  /* 0x0000001503747547 */ /* 0x000fea000b800000 */
[----:B------:R-:W2:Y:S01]  /*1960*/  LDCU UR6, c[0x0][0x38c] ;  /* 0x00007180ff0677ac */ /* 0x000ea20008000800 */
[----:B------:R-:W-:Y:S01]  /*1970*/  PLOP3.LUT P1, PT, PT, PT, UP5, 0x80, 0x8 ;  /* 0x000000000008781c */ /* 0x000fe20003f2f058 */
[----:B------:R-:W-:Y:S01]  /*1980*/  IMAD.MOV.U32 R12, RZ, RZ, 0x1 ;  /* 0x00000001ff0c7424 */ /* 0x000fe200078e00ff */
[----:B------:R-:W-:Y:S01]  /*1990*/  ISETP.NE.AND P2, PT, R0, RZ, P3 ;  /* 0x000000ff0000720c */ /* 0x000fe20001f45270 */
[----:B------:R-:W-:Y:S01]  /*19a0*/  USHF.L.U32 UR7, UR31, 0x6, URZ ;  /* 0x000000061f077899 */ /* 0x000fe200080006ff */
[----:B------:R-:W-:Y:S01]  /*19b0*/  PLOP3.LUT P1, PT, P1, PT, PT, 0x8, 0x80 ;  /* 0x000000000080781c */ /* 0x000fe20000f2e170 */
[----:B------:R-:W-:Y:S01]  /*19c0*/  UISETP.NE.AND UP1, UPT, UR25, URZ, UPT ;  /* 0x000000ff1900728c */ /* 0x000fe2000bf25270 */
[----:B------:R-:W-:Y:S01]  /*19d0*/  CS2R R10, SRZ ;  /* 0x00000000000a7805 */ /* 0x000fe2000001ff00 */
[----:B------:R-:W-:Y:S01]  /*19e0*/  IMAD.MOV.U32 R9, RZ, RZ, RZ ;  /* 0x000000ffff097224 */ /* 0x000fe200078e00ff */
[----:B------:R-:W3:Y:S01]  /*19f0*/  LDCU UR40, c[0x0][0x370] ;  /* 0x00006e00ff2877ac */ /* 0x000ee20008000800 */
[----:B------:R-:W-:Y:S01]  /*1a00*/  IMAD.MOV.U32 R8, RZ, RZ, 0x1 ;  /* 0x00000001ff087424 */ /* 0x000fe200078e00ff */
[----:B------:R-:W-:Y:S01]  /*1a10*/  USEL UR25, UR46, 0x2, UP1 ;  /* 0x000000022e197887 */ /* 0x000fe20008800000 */
[----:B------:R-:W4:Y:S01]  /*1a20*/  LDCU.64 UR30, c[0x0][0x348] ;  /* 0x00006900ff1e77ac */ /* 0x000f220008000a00 */
[----:B--2---:R-:W-:-:S02]  /*1a30*/  UIADD3 UR5, UPT, UPT, UR6, 0x3f, URZ ;  /* 0x0000003f06057890 */ /* 0x004fc4000fffe0ff */
[----:B------:R-:W-:Y:S02]  /*1a40*/  UIADD3 UR49, UPT, UPT, UR6, 0x7e, URZ ;  /* 0x0000007e06317890 */ /* 0x000fe4000fffe0ff */
[----:B------:R-:W-:Y:S01]  /*1a50*/  USHF.R.S32.HI UR4, URZ, 0x1f, UR5 ;  /* 0x0000001fff047899 */ /* 0x000fe20008011405 */
[----:B------:R-:W2:Y:S03]  /*1a60*/  LDCU UR39, c[0x0][0x374] ;  /* 0x00006e80ff2777ac */ /* 0x000ea60008000800 */
[----:B------:R-:W-:Y:S02]  /*1a70*/  ULEA.HI UR4, UR4, UR5, URZ, 0x6 ;  /* 0x0000000504047291 */ /* 0x000fe4000f8f30ff */
[----:B------:R-:W-:Y:S02]  /*1a80*/  ULOP3.LUT UR5, UR7, 0x40, URZ, 0xc0, !UPT ;  /* 0x0000004007057892 */ /* 0x000fe4000f8ec0ff */
[----:B------:R-:W-:-:S02]  /*1a90*/  USHF.R.S32.HI UR42, URZ, 0x6, UR4 ;  /* 0x00000006ff2a7899 */ /* 0x000fc40008011404 */
[----:B------:R-:W-:Y:S02]  /*1aa0*/  UIADD3 UR4, UPT, UPT, UR6, -0x1, URZ ;  /* 0xffffffff06047890 */ /* 0x000fe4000fffe0ff */
[----:B------:R-:W-:Y:S02]  /*1ab0*/  UISETP.LT.U32.AND UP0, UPT, UR42, 0x7, UPT ;  /* 0x000000072a00788c */ /* 0x000fe4000bf01070 */
[----:B------:R-:W-:Y:S02]  /*1ac0*/  UISETP.GE.U32.AND UP2, UPT, UR4, -0x7f, UPT ;  /* 0xffffff810400788c */ /* 0x000fe4000bf46070 */
[----:B------:R-:W-:Y:S02]  /*1ad0*/  USEL UR41, UR42, 0x7, UP0 ;  /* 0x000000072a297887 */ /* 0x000fe40008000000 */
[----:B------:R-:W-:Y:S02]  /*1ae0*/  ULEA UR48, UR32, UR5, 0x5 ;  /* 0x0000000520307291 */ /* 0x000fe4000f8e28ff */
[----:B------:R-:W-:-:S02]  /*1af0*/  UIADD3 UR4, UPT, UPT, UR41, -0x1, URZ ;  /* 0xffffffff29047890 */ /* 0x000fc4000fffe0ff */
[----:B------:R-:W-:Y:S02]  /*1b00*/  ULEA UR44, UR44, UR5, 0x5 ;  /* 0x000000052c2c7291 */ /* 0x000fe4000f8e28ff */
[----:B------:R-:W-:Y:S02]  /*1b10*/  UIADD3 UR46, UPT, UPT, UR42, -UR41, URZ ;  /* 0x800000292a2e7290 */ /* 0x000fe4000fffe0ff */
[----:B------:R-:W-:Y:S01]  /*1b20*/  @UP2 UIADD3 UR4, UPT, UPT, UR41, URZ, URZ ;  /* 0x000000ff29042290 */ /* 0x000fe2000fffe0ff */
[----:B------:R-:W-:-:S03]  /*1b30*/  UMOV UR7, URZ ;  /* 0x000000ff00077c82 */ /* 0x000fc60008000000 */
[----:B------:R-:W-:Y:S02]  /*1b40*/  UIADD3 UR29, UPT, UPT, UR4, 0x1, URZ ;  /* 0x00000001041d7890 */ /* 0x000fe4000fffe0ff */
[----:B--234-:R-:W-:-:S12]  /*1b50*/  UIADD3 UR43, UPT, UPT, -UR4, URZ, URZ ;  /* 0x000000ff042b7290 */ /* 0x01cfd8000fffe1ff */
.L_x_42:
[----:B------:R-:W-:Y:S01]  /*1b60*/  UISETP.NE.AND UP0, UPT, UR47, URZ, UPT ;  /* 0x000000ff2f00728c */ /* 0x000fe2000bf05270 */
[----:B------:R-:W2:Y:S08]  /*1b70*/  S2UR UR47, SR_CgaCtaId ;  /* 0x00000000002f79c3 */ /* 0x000eb00000008800 */
[----:B------:R-:W-:Y:S05]  /*1b80*/  BRA.U UP0, `(.L_x_23) ;  /* 0x0000000100347547 */ /* 0x000fea000b800000 */
[----:B------:R-:W3:Y:S01]  /*1b90*/  S2R R0, SR_CgaCtaId ;  /* 0x0000000000007919 */ /* 0x000ee20000008800 */
[----:B------:R-:W-:-:S04]  /*1ba0*/  MOV R2, 0x400 ;  /* 0x0000040000027802 */ /* 0x000fc80000000f00 */
[----:B---3--:R-:W-:Y:S02]  /*1bb0*/  LEA R0, R0, R2, 0x18 ;  /* 0x0000000200007211 */ /* 0x008fe400078ec0ff */
[----:B------:R-:W-:-:S03]  /*1bc0*/  SHF.L.U32 R2, R8, 0x1f, RZ ;  /* 0x0000001f08027819 */ /* 0x000fc600000006ff */
[----:B------:R-:W-:-:S04]  /*1bd0*/  IMAD R0, R9, 0x8, R0 ;  /* 0x0000000809007824 */ /* 0x000fc800078e0200 */
[----:B------:R-:W3:Y:S02]  /*1be0*/  SYNCS.PHASECHK.TRANS64.TRYWAIT P0, [R0+URZ+0x130], R2 ;  /* 0x00013002000075a7 */ /* 0x000ee400080011ff */
[----:B---3--:R-:W-:Y:S05]  /*1bf0*/  @!P0 BRA `(.L_x_24) ;  /* 0x00000074005c8947 */ /* 0x008fea0003800000 */
.L_x_152:
[----:B------:R-:W-:Y:S01]  /*1c00*/  VIADD R9, R9, 0x1 ;  /* 0x0000000109097836 */ /* 0x000fe20000000000 */
[----:B------:R3:W-:Y:S04]  /*1c10*/  SYNCS.ARRIVE.TRANS64.A1T0 RZ, [R0+URZ+0x120], RZ ;  /* 0x000120ff00ff79a7 */ /* 0x0007e800081000ff */
[----:B------:R-:W-:-:S04]  /*1c20*/  ISETP.NE.AND P0, PT, R9, 0x2, PT ;  /* 0x000000020900780c */ /* 0x000fc80003f05270 */
[----:B------:R-:W-:Y:S02]  /*1c30*/  SEL R9, R9, RZ, P0 ;  /* 0x000000ff09097207 */ /* 0x000fe40000000000 */
[----:B---3--:R-:W-:-:S04]  /*1c40*/  SEL R0, RZ, 0x1, P0 ;  /* 0x00000001ff007807 */ /* 0x008fc80000000000 */
[----:B------:R-:W-:-:S07]  /*1c50*/  LOP3.LUT R8, R8, R0, RZ, 0x3c, !PT ;  /* 0x0000000008087212 */ /* 0x000fce00078e3cff */
.L_x_23:
[----:B------:R-:W-:Y:S01]  /*1c60*/  UMOV UR6, 0x400 ;  /* 0x0000040000067882 */ /* 0x000fe20000000000 */
[----:B------:R-:W-:Y:S01]  /*1c70*/  SHF.L.U32 R0, R12, 0x1f, RZ ;  /* 0x0000001f0c007819 */ /* 0x000fe200000006ff */
[----:B--2---:R-:W-:Y:S02]  /*1c80*/  ULEA UR6, UR47, UR6, 0x18 ;  /* 0x000000062f067291 */ /* 0x004fe4000f8ec0ff */
[----:B------:R-:W-:Y:S02]  /*1c90*/  UISETP.GE.U32.AND UP0, UPT, UR49, 0x7f, UPT ;  /* 0x0000007f3100788c */ /* 0x000fe4000bf06070 */
[----:B------:R-:W-:Y:S02]  /*1ca0*/  ULEA UR4, UR7, UR6, 0x3 ;  /* 0x0000000607047291 */ /* 0x000fe4000f8e18ff */
[----:B------:R-:W-:Y:S01]  /*1cb0*/  ULEA UR11, UR28, UR48, 0x7 ;  /* 0x000000301c0b7291 */ /* 0x000fe2000f8e38ff */
[----:B------:R-:W-:-:S06]  /*1cc0*/  UMOV UR13, URZ ;  /* 0x000000ff000d7c82 */ /* 0x000fcc0008000000 */
[----:B------:R2:W3:Y:S01]  /*1cd0*/  SYNCS.PHASECHK.TRANS64.TRYWAIT P0, [UR4+0x38], R0 ;  /* 0x00003800ff0075a7 */ /* 0x0004e20008001104 */
[----:B------:R-:W-:-:S04]  /*1ce0*/  ULEA.HI UR4, UR20, UR20, URZ, 0x1 ;  /* 0x0000001414047291 */ /* 0x000fc8000f8f08ff */
[----:B------:R-:W-:-:S04]  /*1cf0*/  USHF.L.U32 UR4, UR4, 0x6, URZ ;  /* 0x0000000604047899 */ /* 0x000fc800080006ff */
[----:B------:R-:W-:-:S04]  /*1d00*/  ULOP3.LUT UR35, UR4, 0xffffff80, URZ, 0xc0, !UPT ;  /* 0xffffff8004237892 */ /* 0x000fc8000f8ec0ff */
[----:B------:R-:W-:Y:S01]  /*1d10*/  UIADD3 UR35, UPT, UPT, UR44, UR35, URZ ;  /* 0x000000232c237290 */ /* 0x000fe2000fffe0ff */
[----:B------:R-:W-:Y:S11]  /*1d20*/  BRA.U !UP0, `(.L_x_25) ;  /* 0x0000000108d47547 */ /* 0x000ff6000b800000 */
[----:B------:R-:W-:Y:S01]  /*1d30*/  UMOV UR18, UR43 ;  /* 0x0000002b00127c82 */ /* 0x000fe20008000000 */
[----:B------:R-:W-:Y:S01]  /*1d40*/  UMOV UR4, UR7 ;  /* 0x0000000700047c82 */ /* 0x000fe20008000000 */
[----:B------:R-:W-:-:S05]  /*1d50*/  UMOV UR34, URZ ;  /* 0x000000ff00227c82 */ /* 0x000fca0008000000 */
.L_x_31:
[----:B------:R-:W-:Y:S01]  /*1d60*/  ULEA UR33, UR4, UR6, 0x3 ;  /* 0x0000000604217291 */ /* 0x000fe2000f8e18ff */
[----:B------:R-:W-:Y:S01]  /*1d70*/  @P3 MOV R2, 0x8000 ;  /* 0x0000800000023802 */ /* 0x000fe20000000f00 */
[----:B-1-3--:R-:W-:Y:S10]  /*1d80*/  @P0 BRA `(.L_x_26) ;  /* 0x00000000000c0947 */ /* 0x00aff40003800000 */
[----:B------:R-:W-:-:S04]  /*1d90*/  SHF.L.U32 R3, R12, 0x1f, RZ ;  /* 0x0000001f0c037819 */ /* 0x000fc800000006ff */
[----:B------:R-:W3:Y:S02]  /*1da0*/  SYNCS.PHASECHK.TRANS64.TRYWAIT P0, [UR33+0x38], R3 ;  /* 0x00003803ff0075a7 */ /* 0x000ee40008001121 */
[----:B---3--:R-:W-:Y:S05]  /*1db0*/  @!P0 BRA `(.L_x_27) ;  /* 0x0000007400008947 */ /* 0x008fea0003800000 */
.L_x_26:
[----:B------:R3:W-:Y:S01]  /*1dc0*/  @P3 SYNCS.ARRIVE.TRANS64 RZ, [UR33], R2 ;  /* 0x00000002ffff39a7 */ /* 0x0007e20008000021 */
[----:B------:R-:W-:Y:S02]  /*1dd0*/  ULOP3.LUT UR5, UR25, 0x2, URZ, 0xfc, !UPT ;  /* 0x0000000219057892 */ /* 0x000fe4000f8efcff */
[----:B------:R-:W-:Y:S02]  /*1de0*/  UIADD3 UR18, UPT, UPT, UR18, 0x1, URZ ;  /* 0x0000000112127890 */ /* 0x000fe4000fffe0ff */
[----:B------:R-:W-:Y:S02]  /*1df0*/  UISETP.NE.AND UP0, UPT, UR5, 0x2, UPT ;  /* 0x000000020500788c */ /* 0x000fe4000bf05270 */
[----:B------:R-:W-:-:S07]  /*1e00*/  UISETP.NE.AND UP2, UPT, UR18, 0x1, UPT ;  /* 0x000000011200788c */ /* 0x000fce000bf45270 */
[----:B------:R-:W-:Y:S05]  /*1e10*/  BRA.U UP0, `(.L_x_28) ;  /* 0x0000000100047547 */ /* 0x000fea000b800000 */
[----:B-1----:R-:W-:Y:S05]  /*1e20*/  BPT.TRAP 0x1 ;  /* 0x000000040000795c */ /* 0x002fea0000300000 */
.L_x_28:
[----:B------:R-:W-:Y:S04]  /*1e30*/  BSSY.RECONVERGENT B0, `(.L_x_29) ;  /* 0x0000003000007945 */ /* 0x000fe80003800200 */
[----:B------:R-:W-:Y:S05]  /*1e40*/  @!P2 BRA `(.L_x_30) ;  /* 0x000000000004a947 */ /* 0x000fea0003800000 */
[----:B-1----:R-:W-:Y:S05]  /*1e50*/  BPT.TRAP 0x1 ;  /* 0x000000040000795c */ /* 0x002fea0000300000 */
.L_x_30:
[----:B-1----:R-:W-:Y:S05]  /*1e60*/  BSYNC.RECONVERGENT B0 ;  /* 0x0000000000007941 */ /* 0x002fea0003800200 */
.L_x_29:
[----:B------:R-:W-:Y:S02]  /*1e70*/  UIADD3 UR5, UPT, UPT, UR4, 0x1, URZ ;  /* 0x0000000104057890 */ /* 0x000fe4000fffe0ff */
[----:B------:R-:W-:Y:S02]  /*1e80*/  USHF.L.U32 UR4, UR4, 0xc, URZ ;  /* 0x0000000c04047899 */ /* 0x000fe400080006ff */
[----:B------:R-:W-:Y:S02]  /*1e90*/  UISETP.NE.AND UP0, UPT, UR5, 0x7, UPT ;  /* 0x000000070500788c */ /* 0x000fe4000bf05270 */
[----:B------:R-:W-:Y:S02]  /*1ea0*/  ULOP3.LUT UR32, UR27, UR4, URZ, 0xfc, !UPT ;  /* 0x000000041b207292 */ /* 0x000fe4000f8efcff */
[----:B------:R-:W-:Y:S02]  /*1eb0*/  USEL UR8, URZ, 0x1, UP0 ;  /* 0x00000001ff087887 */ /* 0x000fe40008000000 */
[----:B------:R-:W-:-:S02]  /*1ec0*/  USEL UR7, UR5, URZ, UP0 ;  /* 0x000000ff05077287 */ /* 0x000fc40008000000 */
[----:B------:R-:W-:Y:S02]  /*1ed0*/  UIADD3 UR16, UP1, UPT, UR30, 0x80, URZ ;  /* 0x000000801e107890 */ /* 0x000fe4000ff3e0ff */
[----:B------:R-:W-:Y:S01]  /*1ee0*/  ULEA UR5, UR7, UR6, 0x3 ;  /* 0x0000000607057291 */ /* 0x000fe2000f8e18ff */
[----:B------:R-:W-:Y:S01]  /*1ef0*/  LOP3.LUT R12, R12, UR8, RZ, 0x3c, !PT ;  /* 0x000000080c0c7c12 */ /* 0x000fe2000f8e3cff */
[----:B------:R-:W-:Y:S02]  /*1f00*/  ULOP3.LUT UR8, UR26, UR4, URZ, 0xfc, !UPT ;  /* 0x000000041a087292 */ /* 0x000fe4000f8efcff */
[----:B------:R-:W-:Y:S01]  /*1f10*/  ULEA UR32, UR32, UR6, 0x1 ;  /* 0x0000000620207291 */ /* 0x000fe2000f8e08ff */
[----:B--2---:R-:W-:Y:S01]  /*1f20*/  SHF.L.U32 R0, R12, 0x1f, RZ ;  /* 0x0000001f0c007819 */ /* 0x004fe200000006ff */
[----:B------:R-:W-:Y:S02]  /*1f30*/  UIADD3 UR14, UP0, UPT, UR30, 0x180, URZ ;  /* 0x000001801e0e7890 */ /* 0x000fe4000ff1e0ff */
[----:B------:R-:W-:Y:S01]  /*1f40*/  ULEA UR8, UR8, UR6, 0x1 ;  /* 0x0000000608087291 */ /* 0x000fe2000f8e08ff */
[----:B------:R4:W1:Y:S01]  /*1f50*/  SYNCS.PHASECHK.TRANS64.TRYWAIT P0, [UR5+0x38], R0 ;  /* 0x00003800ff0075a7 */ /* 0x0008620008001105 */
[----:B------:R-:W-:-:S02]  /*1f60*/  ULOP3.LUT UR33, UR33, 0xfefffff8, URZ, 0xc0, !UPT ;  /* 0xfefffff821217892 */ /* 0x000fc4000f8ec0ff */
[----:B------:R-:W-:Y:S02]  /*1f70*/  UIADD3.X UR17, UPT, UPT, URZ, UR31, URZ, UP1, !UPT ;  /* 0x0000001fff117290 */ /* 0x000fe40008ffe4ff */
[----:B------:R-:W-:Y:S02]  /*1f80*/  UIADD3 UR32, UPT, UPT, UR32, 0x4300, URZ ;  /* 0x0000430020207890 */ /* 0x000fe4000fffe0ff */
[----:B------:R-:W-:Y:S02]  /*1f90*/  UPRMT UR5, URZ, 0x5410, UR24 ;  /* 0x00005410ff057896 */ /* 0x000fe40008000018 */
[----:B------:R-:W-:Y:S02]  /*1fa0*/  UIADD3 UR8, UPT, UPT, UR8, 0x12300, URZ ;  /* 0x0001230008087890 */ /* 0x000fe4000fffe0ff */
[----:B------:R-:W-:Y:S02]  /*1fb0*/  UIADD3.X UR15, UPT, UPT, URZ, UR31, URZ, UP0, !UPT ;  /* 0x0000001fff0f7290 */ /* 0x000fe400087fe4ff */
[----:B------:R-:W-:Y:S01]  /*1fc0*/  UPRMT UR4, URZ, 0x5410, UR21 ;  /* 0x00005410ff047896 */ /* 0x000fe20008000015 */
[----:B------:R-:W-:Y:S01]  /*1fd0*/  UMOV UR22, 0x0 ;  /* 0x0000000000167882 */ /* 0x000fe20000000000 */
[----:B------:R-:W-:Y:S01]  /*1fe0*/  UMOV UR23, 0x10000000 ;  /* 0x1000000000177882 */ /* 0x000fe20000000000 */
[----:B------:R-:W-:Y:S01]  /*1ff0*/  UMOV UR10, UR34 ;  /* 0x00000022000a7c82 */ /* 0x000fe20008000000 */
[----:B------:R-:W-:Y:S01]  /*2000*/  UMOV UR12, UR36 ;  /* 0x00000024000c7c82 */ /* 0x000fe20008000000 */
[----:B------:R-:W-:Y:S01]  /*2010*/  UMOV UR9, UR33 ;  /* 0x0000002100097c82 */ /* 0x000fe20008000000 */
[----:B------:R2:W-:Y:S01]  /*2020*/  UTMALDG.3D.MULTICAST.2CTA [UR32], [UR16], UR5, desc[UR22] ;  /* 0x00001620100073b4 */ /* 0x0005e20008211805 */
[----:B------:R-:W-:-:S02]  /*2030*/  UMOV UR13, UR29 ;  /* 0x0000001d000d7c82 */ /* 0x000fc40008000000 */
[----:B------:R3:W-:Y:S01]  /*2040*/  UTMALDG.3D.MULTICAST.2CTA [UR8], [UR14], UR4, desc[UR22] ;  /* 0x000016080e0073b4 */ /* 0x0007e20008211804 */
[----:B--2---:R-:W-:Y:S01]  /*2050*/  UIADD3 UR34, UPT, UPT, UR34, 0x40, URZ ;  /* 0x0000004022227890 */ /* 0x004fe2000fffe0ff */
[----:B---3--:R-:W-:Y:S01]  /*2060*/  UMOV UR4, UR7 ;  /* 0x0000000700047c82 */ /* 0x008fe20008000000 */
[----:B----4-:R-:W-:Y:S10]  /*2070*/  BRA.U UP2, `(.L_x_31) ;  /* 0xfffffffd02387547 */ /* 0x010ff4000b83ffff */
.L_x_25:
[----:B------:R-:W-:Y:S01]  /*2080*/  ULEA UR4, UR7, UR6, 0x3 ;  /* 0x0000000607047291 */ /* 0x000fe2000f8e18ff */
[----:B--2---:R-:W-:Y:S01]  /*2090*/  SHF.L.U32 R0, R12, 0x1f, RZ ;  /* 0x0000001f0c007819 */ /* 0x004fe200000006ff */
[----:B------:R-:W-:Y:S01]  /*20a0*/  @!P1 SYNCS.ARRIVE.TRANS64.A1T0 RZ, [UR6+0xb8], RZ ;  /* 0x0000b8ffffff99a7 */ /* 0x000fe20008100006 */
[----:B------:R-:W-:-:S06]  /*20b0*/  UISETP.GT.AND UP0, UPT, UR42, UR41, UPT ;  /* 0x000000292a00728c */ /* 0x000fcc000bf04270 */
[----:B-1-3--:R1:W2:Y:S03]  /*20c0*/  SYNCS.PHASECHK.TRANS64.TRYWAIT P0, [UR4+0x38], R0 ;  /* 0x00003800ff0075a7 */ /* 0x00a2a60008001104 */
[----:B------:R-:W-:Y:S05]  /*20d0*/  BRA.U !UP0, `(.L_x_32) ;  /* 0x0000000108d47547 */ /* 0x000fea000b800000 */
[----:B------:R-:W-:Y:S01]  /*20e0*/  UIADD3 UR28, UPT, UPT, UR46, UR13, URZ ;  /* 0x0000000d2e1c7290 */ /* 0x000fe2000fffe0ff */
[----:B------:R-:W-:-:S11]  /*20f0*/  UMOV UR4, UR7 ;  /* 0x0000000700047c82 */ /* 0x000fd60008000000 */
.L_x_38:
[----:B------:R-:W-:Y:S01]  /*2100*/  ULEA UR17, UR4, UR6, 0x3 ;  /* 0x0000000604117291 */ /* 0x000fe2000f8e18ff */
[----:B--2---:R-:W-:Y:S01]  /*2110*/  @P3 MOV R2, 0x8000 ;  /* 0x0000800000023802 */ /* 0x004fe20000000f00 */
[----:B--2-4-:R-:W-:Y:S10]  /*2120*/  @P0 BRA `(.L_x_33) ;  /* 0x00000000000c0947 */ /* 0x014ff40003800000 */
[----:B------:R-:W-:-:S04]  /*2130*/  SHF.L.U32 R3, R12, 0x1f, RZ ;  /* 0x0000001f0c037819 */ /* 0x000fc800000006ff */
[----:B------:R-:W2:Y:S02]  /*2140*/  SYNCS.PHASECHK.TRANS64.TRYWAIT P0, [UR17+0x38], R3 ;  /* 0x00003803ff0075a7 */ /* 0x000ea40008001111 */
[----:B--2---:R-:W-:Y:S05]  /*2150*/  @!P0 BRA `(.L_x_34) ;  /* 0x0000007000308947 */ /* 0x004fea0003800000 */
.L_x_33:
[----:B------:R2:W-:Y:S01]  /*2160*/  @P3 SYNCS.ARRIVE.TRANS64 RZ, [UR17], R2 ;  /* 0x00000002ffff39a7 */ /* 0x0005e20008000011 */
[----:B------:R-:W-:-:S04]  /*2170*/  ULOP3.LUT UR5, UR25, 0x2, URZ, 0xfc, !UPT ;  /* 0x0000000219057892 */ /* 0x000fc8000f8efcff */
[----:B------:R-:W-:-:S09]  /*2180*/  UISETP.NE.AND UP0, UPT, UR5, 0x2, UPT ;  /* 0x000000020500788c */ /* 0x000fd2000bf05270 */
[----:B------:R-:W-:Y:S05]  /*2190*/  BRA.U UP0, `(.L_x_35) ;  /* 0x0000000100047547 */ /* 0x000fea000b800000 */
[----:B------:R-:W-:Y:S05]  /*21a0*/  BPT.TRAP 0x1 ;  /* 0x000000040000795c */ /* 0x000fea0000300000 */
.L_x_35:
[----:B------:R-:W-:Y:S04]  /*21b0*/  BSSY.RECONVERGENT B0, `(.L_x_36) ;  /* 0x0000003000007945 */ /* 0x000fe80003800200 */
[----:B------:R-:W-:Y:S05]  /*21c0*/  @!P2 BRA `(.L_x_37) ;  /* 0x000000000004a947 */ /* 0x000fea0003800000 */
[----:B------:R-:W-:Y:S05]  /*21d0*/  BPT.TRAP 0x1 ;  /* 0x000000040000795c */ /* 0x000fea0000300000 */
.L_x_37:
[----:B------:R-:W-:Y:S05]  /*21e0*/  BSYNC.RECONVERGENT B0 ;  /* 0x0000000000007941 */ /* 0x000fea0003800200 */
.L_x_36:
[----:B------:R-:W-:Y:S02]  /*21f0*/  UIADD3 UR5, UPT, UPT, UR4, 0x1, URZ ;  /* 0x0000000104057890 */ /* 0x000fe4000fffe0ff */
[----:B------:R-:W-:Y:S02]  /*2200*/  USHF.L.U32 UR4, UR4, 0xc, URZ ;  /* 0x0000000c04047899 */ /* 0x000fe400080006ff */
[----:B------:R-:W-:Y:S02]  /*2210*/  UISETP.NE.AND UP0, UPT, UR5, 0x7, UPT ;  /* 0x000000070500788c */ /* 0x000fe4000bf05270 */
[----:B------:R-:W-:Y:S02]  /*2220*/  USHF.L.U32 UR18, UR13, 0x6, URZ ;  /* 0x000000060d127899 */ /* 0x000fe400080006ff */
[----:B------:R-:W-:Y:S02]  /*2230*/  USEL UR8, URZ, 0x1, UP0 ;  /* 0x00000001ff087887 */ /* 0x000fe40008000000 */
[----:B------:R-:W-:-:S02]  /*2240*/  USEL UR7, UR5, URZ, UP0 ;  /* 0x000000ff05077287 */ /* 0x000fc40008000000 */
[----:B------:R-:W-:Y:S02]  /*2250*/  UIADD3 UR22, UP0, UPT, UR30, 0x180, URZ ;  /* 0x000001801e167890 */ /* 0x000fe4000ff1e0ff */
[----:B------:R-:W-:Y:S01]  /*2260*/  ULEA UR5, UR7, UR6, 0x3 ;  /* 0x0000000607057291 */ /* 0x000fe2000f8e18ff */
[----:B------:R-:W-:Y:S01]  /*2270*/  LOP3.LUT R12, R12, UR8, RZ, 0x3c, !PT ;  /* 0x000000080c0c7c12 */ /* 0x000fe2000f8e3cff */
[----:B------:R-:W-:Y:S02]  /*2280*/  UIADD3 UR13, UPT, UPT, UR13, 0x1, URZ ;  /* 0x000000010d0d7890 */ /* 0x000fe4000fffe0ff */
[----:B------:R-:W-:Y:S01]  /*2290*/  UIADD3 UR14, UP1, UPT, UR30, 0x80, URZ ;  /* 0x000000801e0e7890 */ /* 0x000fe2000ff3e0ff */
[----:B-1----:R-:W-:Y:S01]  /*22a0*/  SHF.L.U32 R0, R12, 0x1f, RZ ;  /* 0x0000001f0c007819 */ /* 0x002fe200000006ff */
[----:B------:R-:W-:Y:S02]  /*22b0*/  UIADD3.X UR23, UPT, UPT, URZ, UR31, URZ, UP0, !UPT ;  /* 0x0000001fff177290 */ /* 0x000fe400087fe4ff */
[----:B------:R-:W-:Y:S01]  /*22c0*/  UISETP.NE.AND UP0, UPT, UR13, UR28, UPT ;  /* 0x0000001c0d00728c */ /* 0x000fe2000bf05270 */
[----:B------:R3:W4:Y:S01]  /*22d0*/  SYNCS.PHASECHK.TRANS64.TRYWAIT P0, [UR5+0x38], R0 ;  /* 0x00003800ff0075a7 */ /* 0x0007220008001105 */
[----:B------:R-:W-:-:S02]  /*22e0*/  ULOP3.LUT UR5, UR27, UR4, URZ, 0xfc, !UPT ;  /* 0x000000041b057292 */ /* 0x000fc4000f8efcff */
[----:B------:R-:W-:Y:S02]  /*22f0*/  ULOP3.LUT UR4, UR26, UR4, URZ, 0xfc, !UPT ;  /* 0x000000041a047292 */ /* 0x000fe4000f8efcff */
[----:B------:R-:W-:Y:S02]  /*2300*/  ULEA UR5, UR5, UR6, 0x1 ;  /* 0x0000000605057291 */ /* 0x000fe4000f8e08ff */
[----:B------:R-:W-:Y:S02]  /*2310*/  ULEA UR4, UR4, UR6, 0x1 ;  /* 0x0000000604047291 */ /* 0x000fe4000f8e08ff */
[----:B------:R-:W-:Y:S02]  /*2320*/  UIADD3 UR16, UPT, UPT, UR5, 0x4300, URZ ;  /* 0x0000430005107890 */ /* 0x000fe4000fffe0ff */
[----:B------:R-:W-:Y:S02]  /*2330*/  ULOP3.LUT UR17, UR17, 0xfefffff8, URZ, 0xc0, !UPT ;  /* 0xfefffff811117892 */ /* 0x000fe4000f8ec0ff */
[----:B------:R-:W-:-:S02]  /*2340*/  UIADD3.X UR15, UPT, UPT, URZ, UR31, URZ, UP1, !UPT ;  /* 0x0000001fff0f7290 */ /* 0x000fc40008ffe4ff */
[----:B------:R-:W-:Y:S02]  /*2350*/  UPRMT UR5, URZ, 0x5410, UR24 ;  /* 0x00005410ff057896 */ /* 0x000fe40008000018 */
[----:B------:R-:W-:Y:S02]  /*2360*/  UIADD3 UR8, UPT, UPT, UR4, 0x12300, URZ ;  /* 0x0001230004087890 */ /* 0x000fe4000fffe0ff */
[----:B------:R-:W-:Y:S01]  /*2370*/  UPRMT UR4, URZ, 0x5410, UR21 ;  /* 0x00005410ff047896 */ /* 0x000fe20008000015 */
[----:B------:R-:W-:Y:S01]  /*2380*/  UMOV UR32, 0x0 ;  /* 0x0000000000207882 */ /* 0x000fe20000000000 */
[----:B------:R-:W-:Y:S01]  /*2390*/  UMOV UR33, 0x10000000 ;  /* 0x1000000000217882 */ /* 0x000fe20000000000 */
[----:B------:R-:W-:Y:S01]  /*23a0*/  UMOV UR19, UR35 ;  /* 0x0000002300137c82 */ /* 0x000fe20008000000 */
[----:B------:R-:W-:Y:S01]  /*23b0*/  UMOV UR20, UR36 ;  /* 0x0000002400147c82 */ /* 0x000fe20008000000 */
[----:B------:R-:W-:Y:S01]  /*23c0*/  UMOV UR12, UR36 ;  /* 0x00000024000c7c82 */ /* 0x000fe20008000000 */
[----:B------:R-:W-:Y:S01]  /*23d0*/  UMOV UR9, UR17 ;  /* 0x0000001100097c82 */ /* 0x000fe20008000000 */
[----:B------:R-:W-:Y:S01]  /*23e0*/  UMOV UR10, UR18 ;  /* 0x00000012000a7c82 */ /* 0x000fe20008000000 */
[----:B------:R-:W-:Y:S01]  /*23f0*/  UTMALDG.3D.MULTICAST.2CTA [UR16], [UR14], UR5, desc[UR32] ;  /* 0x000020100e0073b4 */ /* 0x000fe20008211805 */
[----:B------:R1:W-:Y:S02]  /*2400*/  UTMALDG.3D.MULTICAST.2CTA [UR8], [UR22], UR4, desc[UR32] ;  /* 0x00002008160073b4 */ /* 0x0003e40008211804 */
[----:B-1----:R-:W-:Y:S01]  /*2410*/  UMOV UR4, UR7 ;  /* 0x0000000700047c82 */ /* 0x002fe20008000000 */
[----:B---3--:R-:W-:Y:S05]  /*2420*/  BRA.U UP0, `(.L_x_38) ;  /* 0xfffffffd00347547 */ /* 0x008fea000b83ffff */
.L_x_32:
[C---:B------:R-:W-:Y:S01]  /*2430*/  LEA R3, R11.reuse, UR6, 0x3 ;  /* 0x000000060b037c11 */ /* 0x040fe2000f8e18ff */
[----:B------:R-:W-:Y:S01]  /*2440*/  NOP ;  /* 0x0000000000007918 */ /* 0x000fe20000000000 */
[----:B-1----:R-:W-:Y:S02]  /*2450*/  SHF.L.U32 R0, R10, 0x1f, RZ ;  /* 0x0000001f0a007819 */ /* 0x002fe400000006ff */
[----:B------:R-:W-:Y:S02]  /*2460*/  LEA R4, R11, UR6, 0x4 ;  /* 0x000000060b047c11 */ /* 0x000fe4000f8e20ff */
[----:B--2-4-:R-:W1:Y:S02]  /*2470*/  SYNCS.PHASECHK.TRANS64.TRYWAIT P0, [R3+URZ+0xc0], R0 ;  /* 0x0000c000030075a7 */ /* 0x014e6400080011ff */
[----:B-1----:R-:W-:Y:S05]  /*2480*/  @!P0 BRA `(.L_x_39) ;  /* 0x0000006c007c8947 */ /* 0x002fea0003800000 */
.L_x_155:
[----:B------:R-:W2:Y:S01]  /*2490*/  LDS.128 R4, [R4+0x150] ;  /* 0x0001500004047984 */ /* 0x000ea20000000c00 */
[----:B------:R-:W-:Y:S01]  /*24a0*/  UISETP.GE.AND UP0, UPT, UR45, 0x1, UPT ;  /* 0x000000012d00788c */ /* 0x000fe2000bf06270 */
[----:B------:R-:W-:Y:S01]  /*24b0*/  @!PT LDS RZ, [RZ] ;  /* 0x00000000fffff984 */ /* 0x000fe20000000800 */
[----:B------:R-:W-:Y:S01]  /*24c0*/  @!PT LDS RZ, [RZ] ;  /* 0x00000000fffff984 */ /* 0x000fe20000000800 */
[----:B------:R-:W-:Y:S01]  /*24d0*/  @!PT LDS RZ, [RZ] ;  /* 0x00000000fffff984 */ /* 0x000fe20000000800 */
[----:B------:R-:W-:Y:S01]  /*24e0*/  @!PT LDS RZ, [RZ] ;  /* 0x00000000fffff984 */ /* 0x000fe20000000800 */
[----:B------:R3:W-:Y:S06]  /*24f0*/  MEMBAR.ALL.CTA ;  /* 0x0000000000007992 */ /* 0x0007ec0000008000 */
[----:B---3--:R-:W3:Y:S01]  /*2500*/  FENCE.VIEW.ASYNC.S ;  /* 0x00000000000073c6 */ /* 0x008ee20000000000 */
[----:B--2---:R-:W-:-:S13]  /*2510*/  LOP3.LUT P0, RZ, R6, 0x1, RZ, 0xc0, !PT ;  /* 0x0000000106ff7812 */ /* 0x004fda000780c0ff */
[----:B---3--:R-:W-:Y:S01]  /*2520*/  VOTEU.ANY UP1, P0 ;  /* 0x0000000000ff7886 */ /* 0x008fe20000020100 */
[----:B------:R-:W-:-:S13]  /*2530*/  PLOP3.LUT P0, PT, PT, PT, UP1, 0x80, 0x8 ;  /* 0x000000000008781c */ /* 0x000fda0003f0f018 */
[----:B-1----:R-:W-:Y:S02]  /*2540*/  @P0 LOP3.LUT R0, R5, 0xffff, RZ, 0xc0, !PT ;  /* 0x0000ffff05000812 */ /* 0x002fe400078ec0ff */
[----:B------:R-:W-:Y:S02]  /*2550*/  @P0 MOV R2, R4 ;  /* 0x0000000400020202 */ /* 0x000fe40000000f00 */
[----:B------:R-:W-:Y:S01]  /*2560*/  @P0 R2UR UR5, R0 ;  /* 0x00000000000502ca */ /* 0x000fe200000e0000 */
[----:B------:R-:W-:Y:S01]  /*2570*/  VIADD R0, R3, 0xd0 ;  /* 0x000000d003007836 */ /* 0x000fe20000000000 */
[----:B------:R-:W-:Y:S02]  /*2580*/  @P0 SHF.R.U32.HI R4, RZ, 0x10, R5 ;  /* 0x00000010ff040819 */ /* 0x000fe40000011605 */
[----:B------:R-:W-:Y:S02]  /*2590*/  @P0 R2UR UR8, R2 ;  /* 0x00000000020802ca */ /* 0x000fe400000e0000 */
[----:B------:R-:W-:-:S02]  /*25a0*/  PRMT R0, RZ, 0x654, R0 ;  /* 0x00000654ff007816 */ /* 0x000fc40000000000 */
[----:B------:R-:W-:Y:S02]  /*25b0*/  @P0 R2UR UR4, R4 ;  /* 0x00000000040402ca */ /* 0x000fe400000e0000 */
[----:B------:R1:W-:Y:S03]  /*25c0*/  SYNCS.ARRIVE.TRANS64.RED.A1T0 RZ, [R0+URZ], RZ ;  /* 0x000000ff00ff79a7 */ /* 0x0003e600081004ff */
[----:B------:R-:W-:-:S04]  /*25d0*/  @UP1 UMOV UR37, UR5 ;  /* 0x0000000500251c82 */ /* 0x000fc80008000000 */
[----:B------:R-:W-:-:S04]  /*25e0*/  @UP1 UMOV UR38, UR8 ;  /* 0x0000000800261c82 */ /* 0x000fc80008000000 */
[----:B------:R-:W-:Y:S01]  /*25f0*/  @UP1 UMOV UR36, UR4 ;  /* 0x0000000400241c82 */ /* 0x000fe20008000000 */
[----:B------:R-:W-:Y:S05]  /*2600*/  BRA.U !UP0, `(.L_x_40) ;  /* 0x0000000108d47547 */ /* 0x000fea000b800000 */
[----:B------:R-:W2:Y:S01]  /*2610*/  LDCU.128 UR12, c[0x0][0xb10] ;  /* 0x00016200ff0c77ac */ /* 0x000ea20008000c00 */
[----:B------:R-:W3:Y:S01]  /*2620*/  LDCU UR28, c[0x0][0xb20] ;  /* 0x00016400ff1c77ac */ /* 0x000ee20008000800 */
[----:B------:R-:W4:Y:S01]  /*2630*/  LDCU UR20, c[0x0][0xb0c] ;  /* 0x00016180ff1477ac */ /* 0x000f220008000800 */
[----:B------:R-:W1:Y:S01]  /*2640*/  LDCU.64 UR10, c[0x0][0xb28] ;  /* 0x00016500ff0a77ac */ /* 0x000e620008000a00 */
[----:B------:R-:W-:Y:S02]  /*2650*/  UISETP.NE.AND UP3, UPT, UR45, 0x1, UPT ;  /* 0x000000012d00788c */ /* 0x000fe4000bf65270 */
[----:B--2---:R-:W-:Y:S02]  /*2660*/  UIMAD.WIDE.U32 UR8, UR39, UR15, URZ ;  /* 0x0000000f270872a5 */ /* 0x004fe4000f8e00ff */
[----:B------:R-:W-:Y:S02]  /*2670*/  UIMAD.WIDE.U32 UR4, UR40, UR12, URZ ;  /* 0x0000000c280472a5 */ /* 0x000fe4000f8e00ff */
[----:B------:R-:W-:-:S02]  /*2680*/  UISETP.NE.AND UP0, UPT, UR14, 0x1, UPT ;  /* 0x000000010e00788c */ /* 0x000fc4000bf05270 */
[----:B------:R-:W-:Y:S01]  /*2690*/  UIMAD.WIDE.U32 UR22, UR37, UR15, URZ ;  /* 0x0000000f251672a5 */ /* 0x000fe2000f8e00ff */
[----:B------:R-:W-:Y:S02]  /*26a0*/  UMOV UR8, UR9 ;  /* 0x0000000900087c82 */ /* 0x000fe40008000000 */
[----:B------:R-:W-:Y:S01]  /*26b0*/  UMOV UR4, UR5 ;  /* 0x0000000500047c82 */ /* 0x000fe20008000000 */
[----:B---3--:R-:W-:Y:S02]  /*26c0*/  USHF.R.U32.HI UR8, URZ, UR28, UR8 ;  /* 0x0000001cff087299 */ /* 0x008fe40008011608 */
[----:B----4-:R-:W-:Y:S02]  /*26d0*/  UISETP.NE.AND UP2, UPT, UR20, 0x1, UPT ;  /* 0x000000011400788c */ /* 0x010fe4000bf45270 */
[----:B------:R-:W-:Y:S02]  /*26e0*/  USHF.R.U32.HI UR4, URZ, UR13, UR4 ;  /* 0x0000000dff047299 */ /* 0x000fe40008011604 */
[----:B------:R-:W-:-:S02]  /*26f0*/  USEL UR5, UR39, UR8, !UP0 ;  /* 0x0000000827057287 */ /* 0x000fc4000c000000 */
[----:B------:R-:W-:Y:S02]  /*2700*/  USEL UR8, UR40, UR4, !UP2 ;  /* 0x0000000428087287 */ /* 0x000fe4000d000000 */
[----:B-1----:R-:W-:Y:S01]  /*2710*/  UIMAD.WIDE.U32 UR16, UR5, UR10, URZ ;  /* 0x0000000a051072a5 */ /* 0x002fe2000f8e00ff */
[----:B------:R-:W-:Y:S01]  /*2720*/  UMOV UR4, UR23 ;  /* 0x0000001700047c82 */ /* 0x000fe20008000000 */
[----:B------:R-:W-:Y:S02]  /*2730*/  UIMAD.WIDE.U32 UR18, UR38, UR12, URZ ;  /* 0x0000000c261272a5 */ /* 0x000fe4000f8e00ff */
[----:B------:R-:W-:-:S03]  /*2740*/  UIMAD.WIDE.U32 UR22, UR8, UR10, URZ ;  /* 0x0000000a081672a5 */ /* 0x000fc6000f8e00ff */
[----:B------:R-:W-:Y:S01]  /*2750*/  UMOV UR16, UR17 ;  /* 0x0000001100107c82 */ /* 0x000fe20008000000 */
[----:B------:R-:W-:Y:S02]  /*2760*/  USHF.R.U32.HI UR4, URZ, UR28, UR4 ;  /* 0x0000001cff047299 */ /* 0x000fe40008011604 */
[----:B------:R-:W-:Y:S01]  /*2770*/  @UP3 USHF.R.U32.HI UR5, URZ, UR11, UR16 ;  /* 0x0000000bff053299 */ /* 0x000fe20008011610 */
[----:B------:R-:W-:Y:S01]  /*2780*/  UMOV UR18, UR19 ;  /* 0x0000001300127c82 */ /* 0x000fe20008000000 */
[----:B------:R-:W-:Y:S01]  /*2790*/  UMOV UR22, UR23 ;  /* 0x0000001700167c82 */ /* 0x000fe20008000000 */
[----:B------:R-:W-:Y:S02]  /*27a0*/  USHF.R.U32.HI UR13, URZ, UR13, UR18 ;  /* 0x0000000dff0d7299 */ /* 0x000fe40008011612 */
[----:B------:R-:W-:Y:S02]  /*27b0*/  USEL UR4, UR37, UR4, !UP0 ;  /* 0x0000000425047287 */ /* 0x000fe4000c000000 */
[----:B------:R-:W-:-:S02]  /*27c0*/  @UP3 USHF.R.U32.HI UR8, URZ, UR11, UR22 ;  /* 0x0000000bff083299 */ /* 0x000fc40008011616 */
[----:B------:R-:W-:Y:S02]  /*27d0*/  UIMAD UR9, UR45, UR5, URZ ;  /* 0x000000052d0972a4 */ /* 0x000fe4000f8e02ff */
[----:B------:R-:W-:Y:S02]  /*27e0*/  USEL UR5, UR38, UR13, !UP2 ;  /* 0x0000000d26057287 */ /* 0x000fe4000d000000 */
[----:B------:R-:W-:Y:S02]  /*27f0*/  UIMAD UR12, UR45, UR8, URZ ;  /* 0x000000082d0c72a4 */ /* 0x000fe4000f8e02ff */
[----:B------:R-:W-:Y:S02]  /*2800*/  UISETP.GE.AND UP0, UPT, UR4, UR9, UPT ;  /* 0x000000090400728c */ /* 0x000fe4000bf06270 */
[----:B------:R-:W-:Y:S02]  /*2810*/  UIMAD.WIDE.U32 UR16, UR4, UR10, URZ ;  /* 0x0000000a041072a5 */ /* 0x000fe4000f8e00ff */
[----:B------:R-:W-:-:S02]  /*2820*/  UISETP.GE.OR UP0, UPT, UR5, UR12, UP0 ;  /* 0x0000000c0500728c */ /* 0x000fc40008706670 */
        /* <DEDUP_REMOVED lines=19> */
.L_x_40:
[----:B------:R-:W2:Y:S02]  /*2960*/  LDCU UR4, c[0x0][0xb30] ;  /* 0x00016600ff0477ac */ /* 0x000ea40008000800 */
[----:B--2---:R-:W-:-:S09]  /*2970*/  UISETP.NE.AND UP0, UPT, UR4, 0x1, UPT ;  /* 0x000000010400788c */ /* 0x004fd2000bf05270 */
        /* <DEDUP_REMOVED lines=14> */
[----:B------:R-:W-:Y:S02]  /*2a60*/  UIADD3 UR8, UPT, UPT, UR5, -UR4, URZ ;  /* 0x8000000405087290 */ /* 0x000fe4000fffe0ff */
[----:B------:R-:W-:Y:S02]  /*2a70*/  UIADD3 UR4, UPT, UPT, -UR5, UR4, URZ ;  /* 0x0000000405047290 */ /* 0x000fe4000fffe1ff */
[----:B------:R-:W-:Y:S02]  /*2a80*/  UIMAD UR37, UR8, UR14, UR37 ;  /* 0x0000000e082572a4 */ /* 0x000fe4000f8e0225 */
[----:B------:R-:W-:-:S12]  /*2a90*/  UIMAD UR38, UR4, UR10, UR38 ;  /* 0x0000000a042672a4 */ /* 0x000fd8000f8e0226 */
.L_x_41:
[----:B------:R-:W-:Y:S01]  /*2aa0*/  VIADD R11, R11, 0x1 ;  /* 0x000000010b0b7836 */ /* 0x000fe20000000000 */
[----:B------:R-:W-:Y:S01]  /*2ab0*/  R2UR UR4, R52 ;  /* 0x00000000340472ca */ /* 0x000fe200000e0000 */
[----:B------:R-:W-:Y:S01]  /*2ac0*/  UIADD3 UR20, UPT, UPT, UR38, UR63, URZ ;  /* 0x0000003f26147290 */ /* 0x000fe2000fffe0ff */
[----:B------:R-:W-:Y:S02]  /*2ad0*/  PLOP3.LUT P1, PT, PT, PT, PT, 0x80, 0x8 ;  /* 0x000000000008781c */ /* 0x000fe40003f2f070 */
[----:B------:R-:W-:-:S04]  /*2ae0*/  ISETP.NE.AND P0, PT, R11, 0x2, PT ;  /* 0x000000020b00780c */ /* 0x000fc80003f05270 */
[----:B-1----:R-:W-:Y:S02]  /*2af0*/  SEL R0, RZ, 0x1, P0 ;  /* 0x00000001ff007807 */ /* 0x002fe40000000000 */
[----:B------:R-:W-:Y:S02]  /*2b00*/  SEL R11, R11, RZ, P0 ;  /* 0x000000ff0b0b7207 */ /* 0x000fe40000000000 */
[----:B------:R-:W-:Y:S01]  /*2b10*/  LOP3.LUT R10, R10, R0, RZ, 0x3c, !PT ;  /* 0x000000000a0a7212 */ /* 0x000fe200078e3cff */
[----:B------:R-:W-:Y:S01]  /*2b20*/  UIADD3 UR28, UPT, UPT, UR37, UR4, URZ ;  /* 0x00000004251c7290 */ /* 0x000fe2000fffe0ff */
[----:B------:R-:W-:Y:S11]  /*2b30*/  BRA.U UP1, `(.L_x_42) ;  /* 0xfffffff101087547 */ /* 0x000ff6000b83ffff */
[----:B------:R-:W-:Y:S01]  /*2b40*/  UIADD3 UR8, UPT, UPT, UR6, 0x38, URZ ;  /* 0x0000003806087890 */ /* 0x000fe2000fffe0ff */
[----:B------:R-:W-:-:S03]  /*2b50*/  SHF.L.U32 R2, R12, 0x1f, RZ ;  /* 0x0000001f0c027819 */ /* 0x000fc600000006ff */
[----:B------:R-:W-:-:S09]  /*2b60*/  ULEA UR4, UR7, UR8, 0x3 ;  /* 0x0000000807047291 */ /* 0x000fd2000f8e18ff */
[----:B------:R-:W1:Y:S02]  /*2b70*/  SYNCS.PHASECHK.TRANS64.TRYWAIT P0, [UR4], R2 ;  /* 0x00000002ff0075a7 */ /* 0x000e640008001104 */
[----:B-1----:R-:W-:Y:S05]  /*2b80*/  @!P0 BRA `(.L_x_43) ;  /* 0x0000006400d08947 */ /* 0x002fea0003800000 */
.L_x_157:
[----:B------:R-:W-:-:S04]  /*2b90*/  UIADD3 UR4, UPT, UPT, UR7, 0x1, URZ ;  /* 0x0000000107047890 */ /* 0x000fc8000fffe0ff */
[----:B------:R-:W-:-:S04]  /*2ba0*/  UISETP.NE.AND UP0, UPT, UR4, 0x7, UPT ;  /* 0x000000070400788c */ /* 0x000fc8000bf05270 */
[----:B------:R-:W-:Y:S02]  /*2bb0*/  USEL UR6, URZ, 0x1, UP0 ;  /* 0x00000001ff067887 */ /* 0x000fe40008000000 */
[----:B------:R-:W-:-:S04]  /*2bc0*/  USEL UR4, UR4, URZ, UP0 ;  /* 0x000000ff04047287 */ /* 0x000fc80008000000 */
[----:B------:R-:W-:Y:S01]  /*2bd0*/  ULEA UR5, UR4, UR8, 0x3 ;  /* 0x0000000804057291 */ /* 0x000fe2000f8e18ff */
[----:B-1----:R-:W-:-:S04]  /*2be0*/  LOP3.LUT R2, R12, UR6, RZ, 0x3c, !PT ;  /* 0x000000060c027c12 */ /* 0x002fc8000f8e3cff */
[----:B------:R-:W-:-:S04]  /*2bf0*/  SHF.L.U32 R3, R2, 0x1f, RZ ;  /* 0x0000001f02037819 */ /* 0x000fc800000006ff */
[----:B------:R-:W1:Y:S02]  /*2c00*/  SYNCS.PHASECHK.TRANS64.TRYWAIT P0, [UR5], R3 ;  /* 0x00000003ff0075a7 */ /* 0x000e640008001105 */
[----:B-1----:R-:W-:Y:S05]  /*2c10*/  @!P0 BRA `(.L_x_44) ;  /* 0x0000006400c48947 */ /* 0x002fea0003800000 */
.L_x_159:
[----:B------:R-:W-:-:S04]  /*2c20*/  UIADD3 UR4, UPT, UPT, UR4, 0x1, URZ ;  /* 0x0000000104047890 */ /* 0x000fc8000fffe0ff */
[----:B------:R-:W-:-:S04]  /*2c30*/  UISETP.NE.AND UP0, UPT, UR4, 0x7, UPT ;  /* 0x000000070400788c */ /* 0x000fc8000bf05270 */
[----:B------:R-:W-:Y:S02]  /*2c40*/  USEL UR6, URZ, 0x1, UP0 ;  /* 0x00000001ff067887 */ /* 0x000fe40008000000 */
[----:B------:R-:W-:-:S04]  /*2c50*/  USEL UR4, UR4, URZ, UP0 ;  /* 0x000000ff04047287 */ /* 0x000fc80008000000 */
[----:B------:R-:W-:Y:S01]  /*2c60*/  ULEA UR5, UR4, UR8, 0x3 ;  /* 0x0000000804057291 */ /* 0x000fe2000f8e18ff */
[----:B------:R-:W-:-:S04]  /*2c70*/  LOP3.LUT R2, R2, UR6, RZ, 0x3c, !PT ;  /* 0x0000000602027c12 */ /* 0x000fc8000f8e3cff */
[----:B-1----:R-:W-:-:S04]  /*2c80*/  SHF.L.U32 R3, R2, 0x1f, RZ ;  /* 0x0000001f02037819 */ /* 0x002fc800000006ff */
[----:B------:R-:W1:Y:S02]  /*2c90*/  SYNCS.PHASECHK.TRANS64.TRYWAIT P0, [UR5], R3 ;  /* 0x00000003ff0075a7 */ /* 0x000e640008001105 */
[----:B-1----:R-:W-:Y:S05]  /*2ca0*/  @!P0 BRA `(.L_x_45) ;  /* 0x0000006400b88947 */ /* 0x002fea0003800000 */
.L_x_161:
        /* <DEDUP_REMOVED lines=9> */
.L_x_163:
        /* <DEDUP_REMOVED lines=9> */
.L_x_165:
        /* <DEDUP_REMOVED lines=9> */
.L_x_167:
[----:B------:R-:W-:-:S04]  /*2e60*/  UIADD3 UR4, UPT, UPT, UR4, 0x1, URZ ;  /* 0x0000000104047890 */ /* 0x000fc8000fffe0ff */
[----:B------:R-:W-:-:S04]  /*2e70*/  UISETP.NE.AND UP0, UPT, UR4, 0x7, UPT ;  /* 0x000000070400788c */ /* 0x000fc8000bf05270 */
[----:B------:R-:W-:Y:S02]  /*2e80*/  USEL UR5, URZ, 0x1, UP0 ;  /* 0x00000001ff057887 */ /* 0x000fe40008000000 */
[----:B------:R-:W-:-:S04]  /*2e90*/  USEL UR4, UR4, URZ, UP0 ;  /* 0x000000ff04047287 */ /* 0x000fc80008000000 */
[----:B------:R-:W-:Y:S01]  /*2ea0*/  ULEA UR4, UR4, UR8, 0x3 ;  /* 0x0000000804047291 */ /* 0x000fe2000f8e18ff */
[----:B------:R-:W-:-:S04]  /*2eb0*/  LOP3.LUT R2, R2, UR5, RZ, 0x3c, !PT ;  /* 0x0000000502027c12 */ /* 0x000fc8000f8e3cff */
[----:B------:R-:W-:Y:S01]  /*2ec0*/  SHF.L.U32 R2, R2, 0x1f, RZ ;  /* 0x0000001f02027819 */ /* 0x000fe200000006ff */
[----:B-1----:R-:W-:-:S07]  /*2ed0*/  IMAD.U32 R0, RZ, RZ, UR4 ;  /* 0x00000004ff007e24 */ /* 0x002fce000f8e00ff */
.L_x_49:
[----:B-1----:R1:W2:Y:S02]  /*2ee0*/  SYNCS.PHASECHK.TRANS64.TRYWAIT P0, [R0+URZ], R2 ;  /* 0x00000002000075a7 */ /* 0x0022a400080011ff */
[----:B--2---:R-:W-:Y:S05]  /*2ef0*/  @!P0 NANOSLEEP.SYNCS 0x989680 ;  /* 0x009896800000895d */ /* 0x004fea0003900000 */
[----:B------:R-:W2:Y:S02]  /*2f00*/  @!P0 SYNCS.PHASECHK.TRANS64 P0, [R0+URZ], R2 ;  /* 0x00000002000085a7 */ /* 0x000ea400080010ff */
[----:B--2---:R-:W-:Y:S05]  /*2f10*/  @P0 EXIT ;  /* 0x000000000000094d */ /* 0x004fea0003800000 */
[----:B------:R-:W-:Y:S05]  /*2f20*/  BRA `(.L_x_49) ;  /* 0xfffffffc00ec7947 */ /* 0x000fea000383ffff */
.L_x_22:
[----:B------:R-:W-:-:S04]  /*2f30*/  UISETP.NE.AND UP0, UPT, UR47, URZ, UPT ;  /* 0x000000ff2f00728c */ /* 0x000fc8000bf05270 */
[----:B------:R-:W-:-:S09]  /*2f40*/  UISETP.NE.OR UP0, UPT, UR25, 0x1, UP0 ;  /* 0x000000011900788c */ /* 0x000fd20008705670 */
[----:B------:R-:W-:Y:S05]  /*2f50*/  BRA.U UP0, `(.L_x_50) ;  /* 0x0000000500487547 */ /* 0x000fea000b800000 */
[----:B------:R-:W-:Y:S01]  /*2f60*/  ISETP.GE.U32.AND P2, PT, R0, 0x8, PT ;  /* 0x000000080000780c */ /* 0x000fe20003f46070 */
[----:B------:R-:W-:Y:S01]  /*2f70*/  IMAD.MOV.U32 R12, RZ, RZ, 0x1 ;  /* 0x00000001ff0c7424 */ /* 0x000fe200078e00ff */
[----:B------:R-:W-:Y:S02]  /*2f80*/  CS2R R10, SRZ ;  /* 0x00000000000a7805 */ /* 0x000fe4000001ff00 */
[----:B------:R-:W-:Y:S01]  /*2f90*/  CS2R R8, SRZ ;  /* 0x0000000000087805 */ /* 0x000fe2000001ff00 */
[----:B------:R-:W-:Y:S01]  /*2fa0*/  UMOV UR6, 0x400 ;  /* 0x0000040000067882 */ /* 0x000fe20000000000 */
[----:B------:R-:W-:Y:S01]  /*2fb0*/  UMOV UR5, URZ ;  /* 0x000000ff00057c82 */ /* 0x000fe20008000000 */
[----:B------:R-:W-:-:S12]  /*2fc0*/  ULEA UR6, UR47, UR6, 0x18 ;  /* 0x000000062f067291 */ /* 0x000fd8000f8ec0ff */
.L_x_54:
[----:B------:R-:W-:Y:S02]  /*2fd0*/  LEA R2, R8, UR6, 0x3 ;  /* 0x0000000608027c11 */ /* 0x000fe4000f8e18ff */
[----:B------:R-:W-:-:S03]  /*2fe0*/  SHF.L.U32 R4, R9, 0x1f, RZ ;  /* 0x0000001f09047819 */ /* 0x000fc600000006ff */
[----:B------:R-:W-:Y:S01]  /*2ff0*/  VIADD R5, R2, 0x130 ;  /* 0x0000013002057836 */ /* 0x000fe20000000000 */
[----:B------:R-:W2:Y:S02]  /*3000*/  SYNCS.PHASECHK.TRANS64.TRYWAIT P0, [R2+URZ+0x120], R4 ;  /* 0x00012004020075a7 */ /* 0x000ea400080011ff */
[----:B--2---:R-:W-:Y:S05]  /*3010*/  @!P0 BRA `(.L_x_51) ;  /* 0x00000064003c8947 */ /* 0x004fea0003800000 */
.L_x_168:
[----:B------:R-:W-:Y:S01]  /*3020*/  ULEA UR4, UR5, UR6, 0x3 ;  /* 0x0000000605047291 */ /* 0x000fe2000f8e18ff */
[----:B--2---:R-:W-:Y:S01]  /*3030*/  PRMT R2, RZ, 0x654, R5 ;  /* 0x00000654ff027816 */ /* 0x004fe20000000005 */
[----:B------:R-:W-:Y:S01]  /*3040*/  @!P2 IMAD.MOV.U32 R4, RZ, RZ, 0x10 ;  /* 0x00000010ff04a424 */ /* 0x000fe200078e00ff */
[----:B------:R-:W-:Y:S01]  /*3050*/  SHF.L.U32 R5, R12, 0x1f, RZ ;  /* 0x0000001f0c057819 */ /* 0x000fe200000006ff */
[----:B------:R-:W-:Y:S01]  /*3060*/  UIADD3 UR7, UPT, UPT, UR4, 0xc0, URZ ;  /* 0x000000c004077890 */ /* 0x000fe2000fffe0ff */
[----:B------:R2:W-:Y:S05]  /*3070*/  SYNCS.ARRIVE.TRANS64.RED.A1T0 RZ, [R2+URZ], RZ ;  /* 0x000000ff02ff79a7 */ /* 0x0005ea00081004ff */
[----:B------:R-:W-:Y:S01]  /*3080*/  IMAD.U32 R6, RZ, RZ, UR7 ;  /* 0x00000007ff067e24 */ /* 0x000fe2000f8e00ff */
[----:B------:R-:W3:Y:S04]  /*3090*/  SYNCS.PHASECHK.TRANS64.TRYWAIT P0, [UR4+0xd0], R5 ;  /* 0x0000d005ff0075a7 */ /* 0x000ee80008001104 */
[----:B------:R-:W-:Y:S01]  /*30a0*/  PRMT R6, R0, 0x654, R6 ;  /* 0x0000065400067816 */ /* 0x000fe20000000006 */
[----:B--23--:R-:W-:Y:S06]  /*30b0*/  @!P0 BRA `(.L_x_52) ;  /* 0x0000006400288947 */ /* 0x00cfec0003800000 */
.L_x_170:
[----:B------:R-:W-:Y:S01]  /*30c0*/  ULEA UR8, UR5, UR6, 0x4 ;  /* 0x0000000605087291 */ /* 0x000fe2000f8e20ff */
[----:B------:R-:W-:Y:S01]  /*30d0*/  SEL R3, R6, R3, !P2 ;  /* 0x0000000306037207 */ /* 0x000fe20005000000 */
[----:B------:R-:W-:Y:S01]  /*30e0*/  UIADD3 UR9, UPT, UPT, UR4, 0xc0, URZ ;  /* 0x000000c004097890 */ /* 0x000fe2000fffe0ff */
[----:B--2---:R-:W-:Y:S01]  /*30f0*/  LEA R2, R11, UR6, 0x3 ;  /* 0x000000060b027c11 */ /* 0x004fe2000f8e18ff */
[----:B------:R-:W-:Y:S01]  /*3100*/  UIADD3 UR8, UPT, UPT, UR8, 0x150, URZ ;  /* 0x0000015008087890 */ /* 0x000fe2000fffe0ff */
[----:B------:R2:W-:Y:S01]  /*3110*/  @!P2 SYNCS.ARRIVE.TRANS64.RED RZ, [R3+URZ], R4 ;  /* 0x0000000403ffa9a7 */ /* 0x0005e200080004ff */
[----:B------:R-:W-:Y:S01]  /*3120*/  UIADD3 UR4, UPT, UPT, UR5, 0x1, URZ ;  /* 0x0000000105047890 */ /* 0x000fe2000fffe0ff */
[----:B------:R-:W-:-:S03]  /*3130*/  VIADD R8, R8, 0x1 ;  /* 0x0000000108087836 */ /* 0x000fc60000000000 */
[----:B------:R-:W-:Y:S02]  /*3140*/  UISETP.NE.AND UP0, UPT, UR4, 0x2, UPT ;  /* 0x000000020400788c */ /* 0x000fe4000bf05270 */
[----:B------:R-:W-:Y:S01]  /*3150*/  ISETP.NE.AND P0, PT, R8, 0x2, PT ;  /* 0x000000020800780c */ /* 0x000fe20003f05270 */
[----:B------:R-:W-:Y:S06]  /*3160*/  UGETNEXTWORKID.BROADCAST [UR8], [UR9] ;  /* 0x00000000080073ca */ /* 0x000fec0008000100 */
[----:B------:R-:W-:Y:S02]  /*3170*/  USEL UR7, URZ, 0x1, UP0 ;  /* 0x00000001ff077887 */ /* 0x000fe40008000000 */
[----:B------:R-:W-:-:S04]  /*3180*/  USEL UR5, UR4, URZ, UP0 ;  /* 0x000000ff04057287 */ /* 0x000fc80008000000 */
[----:B------:R-:W-:Y:S02]  /*3190*/  LOP3.LUT R12, R12, UR7, RZ, 0x3c, !PT ;  /* 0x000000070c0c7c12 */ /* 0x000fe4000f8e3cff */
[----:B--2---:R-:W-:-:S04]  /*31a0*/  SHF.L.U32 R4, R10, 0x1f, RZ ;  /* 0x0000001f0a047819 */ /* 0x004fc800000006ff */
[----:B------:R-:W2:Y:S02]  /*31b0*/  SYNCS.PHASECHK.TRANS64.TRYWAIT P1, [R2+URZ+0xc0], R4 ;  /* 0x0000c004020075a7 */ /* 0x000ea400080211ff */
[----:B--2---:R-:W-:Y:S05]  /*31c0*/  @!P1 BRA `(.L_x_53) ;  /* 0x0000006000fc9947 */ /* 0x004fea0003800000 */
.L_x_171:
[C---:B--2---:R-:W-:Y:S01]  /*31d0*/  LEA R4, R11.reuse, UR6, 0x4 ;  /* 0x000000060b047c11 */ /* 0x044fe2000f8e20ff */
[----:B------:R-:W-:Y:S01]  /*31e0*/  VIADD R2, R2, 0xd0 ;  /* 0x000000d002027836 */ /* 0x000fe20000000000 */
[----:B------:R-:W-:Y:S01]  /*31f0*/  SEL R8, R8, RZ, P0 ;  /* 0x000000ff08087207 */ /* 0x000fe20000000000 */
[----:B------:R-:W-:-:S03]  /*3200*/  VIADD R11, R11, 0x1 ;  /* 0x000000010b0b7836 */ /* 0x000fc60000000000 */
[----:B------:R-:W2:Y:S01]  /*3210*/  LDS.128 R4, [R4+0x150] ;  /* 0x0001500004047984 */ /* 0x000ea20000000c00 */
[----:B------:R-:W-:Y:S02]  /*3220*/  PRMT R2, RZ, 0x654, R2 ;  /* 0x00000654ff027816 */ /* 0x000fe40000000002 */
[C---:B------:R-:W-:Y:S01]  /*3230*/  ISETP.NE.AND P1, PT, R11.reuse, 0x2, PT ;  /* 0x000000020b00780c */ /* 0x040fe20003f25270 */
[----:B------:R-:W-:Y:S01]  /*3240*/  @!PT LDS RZ, [RZ] ;  /* 0x00000000fffff984 */ /* 0x000fe20000000800 */
[----:B------:R-:W-:Y:S01]  /*3250*/  @!PT LDS RZ, [RZ] ;  /* 0x00000000fffff984 */ /* 0x000fe20000000800 */
[----:B------:R-:W-:Y:S01]  /*3260*/  @!PT LDS RZ, [RZ] ;  /* 0x00000000fffff984 */ /* 0x000fe20000000800 */
[----:B------:R-:W-:Y:S01]  /*3270*/  @!PT LDS RZ, [RZ] ;  /* 0x00000000fffff984 */ /* 0x000fe20000000800 */
[----:B------:R3:W-:Y:S06]  /*3280*/  MEMBAR.ALL.CTA ;  /* 0x0000000000007992 */ /* 0x0007ec0000008000 */
[----:B---3--:R-:W3:Y:S01]  /*3290*/  FENCE.VIEW.ASYNC.S ;  /* 0x00000000000073c6 */ /* 0x008ee20000000000 */
[----:B------:R-:W-:Y:S01]  /*32a0*/  SEL R11, R11, RZ, P1 ;  /* 0x000000ff0b0b7207 */ /* 0x000fe20000800000 */
[----:B---3--:R3:W-:Y:S01]  /*32b0*/  SYNCS.ARRIVE.TRANS64.RED.A1T0 RZ, [R2+URZ], RZ ;  /* 0x000000ff02ff79a7 */ /* 0x0087e200081004ff */
[----:B--2---:R-:W-:-:S02]  /*32c0*/  LOP3.LUT P3, RZ, R6, 0x1, RZ, 0xc0, !PT ;  /* 0x0000000106ff7812 */ /* 0x004fc4000786c0ff */
[----:B------:R-:W-:-:S04]  /*32d0*/  SEL R4, RZ, 0x1, P1 ;  /* 0x00000001ff047807 */ /* 0x000fc80000800000 */
[----:B------:R-:W-:Y:S02]  /*32e0*/  LOP3.LUT R10, R10, R4, RZ, 0x3c, !PT ;  /* 0x000000040a0a7212 */ /* 0x000fe400078e3cff */
[----:B---3--:R-:W-:-:S04]  /*32f0*/  SEL R2, RZ, 0x1, P0 ;  /* 0x00000001ff027807 */ /* 0x008fc80000000000 */
[----:B------:R-:W-:Y:S01]  /*3300*/  LOP3.LUT R9, R9, R2, RZ, 0x3c, !PT ;  /* 0x0000000209097212 */ /* 0x000fe200078e3cff */
[----:B------:R-:W-:Y:S06]  /*3310*/  @P3 BRA `(.L_x_54) ;  /* 0xfffffffc002c3947 */ /* 0x000fec000383ffff */
[----:B------:R-:W-:Y:S01]  /*3320*/  ULEA UR4, UR5, UR6, 0x3 ;  /* 0x0000000605047291 */ /* 0x000fe2000f8e18ff */
[----:B------:R-:W-:-:S08]  /*3330*/  SHF.L.U32 R2, R12, 0x1f, RZ ;  /* 0x0000001f0c027819 */ /* 0x000fd000000006ff */
[----:B------:R-:W2:Y:S02]  /*3340*/  SYNCS.PHASECHK.TRANS64 P0, [UR4+0xd0], R2 ;  /* 0x0000d002ff0075a7 */ /* 0x000ea40008001004 */
[----:B--2---:R-:W-:Y:S05]  /*3350*/  @P0 BRA `(.L_x_55) ;  /* 0x0000000000080947 */ /* 0x004fea0003800000 */
[----:B------:R-:W2:Y:S02]  /*3360*/  SYNCS.PHASECHK.TRANS64.TRYWAIT P0, [UR4+0xd0], R2 ;  /* 0x0000d002ff0075a7 */ /* 0x000ea40008001104 */
[----:B--2---:R-:W-:Y:S05]  /*3370*/  @!P0 BRA `(.L_x_56) ;  /* 0x0000006000a48947 */ /* 0x004fea0003800000 */
.L_x_55:
[----:B------:R-:W-:-:S04]  /*3380*/  UIADD3 UR7, UPT, UPT, UR5, 0x1, URZ ;  /* 0x0000000105077890 */ /* 0x000fc8000fffe0ff */
[----:B------:R-:W-:-:S04]  /*3390*/  UISETP.NE.AND UP0, UPT, UR7, 0x2, UPT ;  /* 0x000000020700788c */ /* 0x000fc8000bf05270 */
[----:B------:R-:W-:Y:S02]  /*33a0*/  USEL UR8, URZ, 0x1, UP0 ;  /* 0x00000001ff087887 */ /* 0x000fe40008000000 */
[----:B------:R-:W-:-:S04]  /*33b0*/  USEL UR7, UR7, URZ, UP0 ;  /* 0x000000ff07077287 */ /* 0x000fc80008000000 */
[----:B------:R-:W-:Y:S01]  /*33c0*/  ULEA UR7, UR7, UR6, 0x3 ;  /* 0x0000000607077291 */ /* 0x000fe2000f8e18ff */
[----:B--2---:R-:W-:-:S04]  /*33d0*/  LOP3.LUT R2, R12, UR8, RZ, 0x3c, !PT ;  /* 0x000000080c027c12 */ /* 0x004fc8000f8e3cff */
[----:B------:R-:W-:-:S04]  /*33e0*/  SHF.L.U32 R0, R2, 0x1f, RZ ;  /* 0x0000001f02007819 */ /* 0x000fc800000006ff */
[----:B------:R-:W2:Y:S02]  /*33f0*/  SYNCS.PHASECHK.TRANS64 P0, [UR7+0xd0], R0 ;  /* 0x0000d000ff0075a7 */ /* 0x000ea40008001007 */
[----:B-12---:R-:W-:Y:S05]  /*3400*/  @P0 EXIT ;  /* 0x000000000000094d */ /* 0x006fea0003800000 */
[----:B------:R-:W-:Y:S02]  /*3410*/  SHF.L.U32 R2, R2, 0x1f, RZ ;  /* 0x0000001f02027819 */ /* 0x000fe400000006ff */
[----:B------:R-:W-:-:S07]  /*3420*/  MOV R0, UR7 ;  /* 0x0000000700007c02 */ /* 0x000fce0008000f00 */
.L_x_57:
[----:B-1----:R1:W2:Y:S02]  /*3430*/  SYNCS.PHASECHK.TRANS64.TRYWAIT P0, [R0+URZ+0xd0], R2 ;  /* 0x0000d002000075a7 */ /* 0x0022a400080011ff */
[----:B--2---:R-:W-:Y:S05]  /*3440*/  @!P0 NANOSLEEP.SYNCS 0x989680 ;  /* 0x009896800000895d */ /* 0x004fea0003900000 */
[----:B------:R-:W2:Y:S02]  /*3450*/  @!P0 SYNCS.PHASECHK.TRANS64 P0, [R0+URZ+0xd0], R2 ;  /* 0x0000d002000085a7 */ /* 0x000ea400080010ff */
[----:B--2---:R-:W-:Y:S05]  /*3460*/  @P0 EXIT ;  /* 0x000000000000094d */ /* 0x004fea0003800000 */
[----:B------:R-:W-:Y:S05]  /*3470*/  BRA `(.L_x_57) ;  /* 0xfffffffc00ec7947 */ /* 0x000fea000383ffff */
.L_x_50:
[----:B------:R-:W-:Y:S05]  /*3480*/  BRA.U UP6, `(.L_x_58) ;  /* 0x0000001106d87547 */ /* 0x000fea000b800000 */
[----:B------:R-:W-:Y:S01]  /*3490*/  UMOV UR4, 0x40 ;  /* 0x0000004000047882 */ /* 0x000fe20000000000 */
[----:B------:R-:W-:Y:S01]  /*34a0*/  NOP ;  /* 0x0000000000007918 */ /* 0x000fe20000000000 */
[----:B------:R-:W-:Y:S01]  /*34b0*/  ULEA UR5, UR47, UR4, 0x18 ;  /* 0x000000042f057291 */ /* 0x000fe2000f8ec0ff */
[----:B------:R-:W-:Y:S02]  /*34c0*/  UMOV UR6, 0x400 ;  /* 0x0000040000067882 */ /* 0x000fe40000000000 */
[----:B------:R-:W-:-:S06]  /*34d0*/  ULEA UR6, UR47, UR6, 0x18 ;  /* 0x000000062f067291 */ /* 0x000fcc000f8ec0ff */
[----:B------:R-:W2:Y:S02]  /*34e0*/  LDS.U8 R0, [UR5+0x1c] ;  /* 0x00001c05ff007984 */ /* 0x000ea40008000000 */
[----:B--2---:R-:W-:-:S13]  /*34f0*/  ISETP.NE.AND P0, PT, R0, RZ, PT ;  /* 0x000000ff0000720c */ /* 0x004fda0003f05270 */
[----:B------:R-:W-:Y:S05]  /*3500*/  @P0 BRA `(.L_x_59) ;  /* 0x0000000400080947 */ /* 0x000fea0003800000 */
[----:B------:R-:W-:Y:S02]  /*3510*/  UISETP.NE.U32.AND UP1, UPT, UR48, 0x1, UPT ;  /* 0x000000013000788c */ /* 0x000fe4000bf25070 */
[----:B------:R-:W-:-:S07]  /*3520*/  UIADD3 UR7, UPT, UPT, UR5, 0x8, URZ ;  /* 0x0000000805077890 */ /* 0x000fce000fffe0ff */
[----:B------:R-:W-:Y:S05]  /*3530*/  BRA.U !UP1, `(.L_x_60) ;  /* 0x00000001099c7547 */ /* 0x000fea000b800000 */
[----:B------:R-:W-:Y:S01]  /*3540*/  ELECT P0, URZ, PT ;  /* 0x0000000000ff782f */ /* 0x000fe20003800000 */
[----:B------:R-:W-:-:S12]  /*3550*/  BSSY B0, `(.L_x_60) ;  /* 0x0000025000007945 */ /* 0x000fd80003800000 */
[----:B------:R-:W-:Y:S05]  /*3560*/  @!P0 BRA `(.L_x_61) ;  /* 0x00000000008c8947 */ /* 0x000fea0003800000 */
[----:B------:R-:W-:-:S05]  /*3570*/  UMOV UR4, 0x10 ;  /* 0x0000001000047882 */ /* 0x000fca0000000000 */
[----:B------:R-:W-:Y:S04]  /*3580*/  DEPBAR.LE SB2, 0x36 ;  /* 0x0000ad800000791a */ /* 0x000fe80000000000 */
[----:B------:R-:W2:Y:S02]  /*3590*/  UTCATOMSWS.2CTA.FIND_AND_SET.ALIGN UP0, UR4, UR4 ;  /* 0x00000004000475e3 */ /* 0x000ea40008200800 */
[----:B--2---:R-:W-:Y:S01]  /*35a0*/  MOV R10, UR4 ;  /* 0x00000004000a7c02 */ /* 0x004fe20008000f00 */
[----:B------:R-:W-:Y:S06]  /*35b0*/  BRA.U UP0, `(.L_x_62) ;  /* 0x0000000100187547 */ /* 0x000fec000b800000 */
.L_x_63:
[----:B------:R-:W-:Y:S05]  /*35c0*/  NANOSLEEP 0x64 ;  /* 0x000000640000795d */ /* 0x000fea0003800000 */
[----:B------:R-:W-:-:S05]  /*35d0*/  UMOV UR4, 0x10 ;  /* 0x0000001000047882 */ /* 0x000fca0000000000 */
[----:B------:R-:W-:Y:S04]  /*35e0*/  DEPBAR.LE SB2, 0x36 ;  /* 0x0000ad800000791a */ /* 0x000fe80000000000 */
[----:B------:R-:W2:Y:S02]  /*35f0*/  UTCATOMSWS.2CTA.FIND_AND_SET.ALIGN UP0, UR4, UR4 ;  /* 0x00000004000475e3 */ /* 0x000ea40008200800 */
[----:B--2---:R-:W-:Y:S01]  /*3600*/  MOV R10, UR4 ;  /* 0x00000004000a7c02 */ /* 0x004fe20008000f00 */
[----:B------:R-:W-:Y:S05]  /*3610*/  BRA.U !UP0, `(.L_x_63) ;  /* 0xfffffffd08e87547 */ /* 0x000fea000b83ffff */
.L_x_62:
[----:B------:R-:W2:Y:S01]  /*3620*/  LDS R6, [UR5+0x10] ;  /* 0x00001005ff067984 */ /* 0x000ea20008000800 */
[----:B------:R-:W-:Y:S01]  /*3630*/  IMAD.U32 R0, RZ, RZ, UR6 ;  /* 0x00000006ff007e24 */ /* 0x000fe2000f8e00ff */
[----:B------:R-:W-:-:S03]  /*3640*/  MOV R4, UR49 ;  /* 0x0000003100047c02 */ /* 0x000fc60008000f00 */
[----:B------:R-:W-:Y:S01]  /*3650*/  VIADD R0, R0, 0x170 ;  /* 0x0000017000007836 */ /* 0x000fe20000000000 */
[----:B--2---:R-:W-:-:S04]  /*3660*/  SHF.L.U32 R6, R6, 0x1f, RZ ;  /* 0x0000001f06067819 */ /* 0x004fc800000006ff */
[----:B------:R-:W2:Y:S02]  /*3670*/  SYNCS.PHASECHK.TRANS64.TRYWAIT P0, [UR5+0x8], R6 ;  /* 0x00000806ff0075a7 */ /* 0x000ea40008001105 */
[----:B--2---:R-:W-:Y:S05]  /*3680*/  @P0 BRA `(.L_x_64) ;  /* 0x0000000000080947 */ /* 0x004fea0003800000 */
[----:B------:R-:W2:Y:S02]  /*3690*/  SYNCS.PHASECHK.TRANS64.TRYWAIT P0, [UR5+0x8], R6 ;  /* 0x00000806ff0075a7 */ /* 0x000ea40008001105 */
[----:B--2---:R-:W-:Y:S05]  /*36a0*/  @!P0 BRA `(.L_x_65) ;  /* 0x0000005c00f08947 */ /* 0x004fea0003800000 */
.L_x_64:
[----:B------:R-:W-:Y:S01]  /*36b0*/  PRMT R4, R4, 0x654, R0 ;  /* 0x0000065404047816 */ /* 0x000fe20000000000 */
[----:B------:R-:W-:Y:S01]  /*36c0*/  HFMA2 R0, -RZ, RZ, 0, 5.9604644775390625e-08 ;  /* 0x00000001ff007431 */ /* 0x000fe200000001ff */
[----:B------:R-:W-:Y:S01]  /*36d0*/  UPRMT UR4, UR49, 0x654, UR7 ;  /* 0x0000065431047896 */ /* 0x000fe20008000007 */
[----:B------:R-:W-:Y:S02]  /*36e0*/  IMAD.MOV.U32 R8, RZ, RZ, 0xffff ;  /* 0x0000ffffff087424 */ /* 0x000fe400078e00ff */
[----:B--2---:R-:W-:Y:S02]  /*36f0*/  IMAD.MOV.U32 R6, RZ, RZ, 0x4 ;  /* 0x00000004ff067424 */ /* 0x004fe400078e00ff */
[----:B------:R-:W-:Y:S01]  /*3700*/  IMAD.SHL.U32 R9, R10, 0x20, RZ ;  /* 0x000000200a097824 */ /* 0x000fe200078e00ff */
[----:B------:R-:W-:Y:S02]  /*3710*/  MOV R5, UR4 ;  /* 0x0000000400057c02 */ /* 0x000fe40008000f00 */
[-C--:B------:R-:W-:Y:S01]  /*3720*/  SHF.L.U32 R8, R8, R10.reuse, RZ ;  /* 0x0000000a08087219 */ /* 0x080fe200000006ff */
[----:B------:R2:W-:Y:S01]  /*3730*/  SYNCS.ARRIVE.TRANS64.RED RZ, [UR4], R6 ;  /* 0x00000006ffff79a7 */ /* 0x0005e20008000404 */
[----:B------:R-:W-:Y:S01]  /*3740*/  SHF.L.U32 R7, R0, R10, RZ ;  /* 0x0000000a00077219 */ /* 0x000fe200000006ff */
[----:B------:R2:W-:Y:S04]  /*3750*/  STS [UR6+0x170], R9 ;  /* 0x00017009ff007988 */ /* 0x0005e80008000806 */
[----:B------:R2:W-:Y:S04]  /*3760*/  STAS [R4.64], R10 ;  /* 0x0000000a04007dbd */ /* 0x0005e8000c0008ff */
[----:B------:R2:W-:Y:S04]  /*3770*/  ATOMS.OR RZ, [UR5+0x14], R8 ;  /* 0x00001408ffff798c */ /* 0x0005e8000b000005 */
[----:B------:R2:W-:Y:S04]  /*3780*/  ATOMS.OR RZ, [UR5+0x18], R7 ;  /* 0x00001807ffff798c */ /* 0x0005e8000b000005 */
[----:B------:R2:W-:Y:S02]  /*3790*/  ATOMS.XOR RZ, [UR5+0x10], R0 ;  /* 0x00001000ffff798c */ /* 0x0005e4000b800005 */
.L_x_61:
[----:B-1----:R-:W-:Y:S05]  /*37a0*/  BSYNC B0 ;  /* 0x0000000000007941 */ /* 0x002fea0003800000 */
.L_x_60:
[----:B------:R-:W-:Y:S05]  /*37b0*/  BRA.U UP1, `(.L_x_66) ;  /* 0x00000001016c7547 */ /* 0x000fea000b800000 */
[----:B------:R-:W-:-:S03]  /*37c0*/  UMOV UR4, 0xffffffff ;  /* 0xffffffff00047882 */ /* 0x000fc60000000000 */
[----:B------:R-:W-:Y:S05]  /*37d0*/  BRA.DIV UR4, `(.L_x_67) ;  /* 0x0000005e04bc7947 */ /* 0x000fea000b800000 */
[----:B------:R-:W-:-:S13]  /*37e0*/  ELECT P6, URZ, PT ;  /* 0x0000000000ff782f */ /* 0x000fda00038c0000 */
.L_x_175:
[----:B------:R-:W-:Y:S05]  /*37f0*/  @!P6 BRA `(.L_x_66) ;  /* 0x00000000005ce947 */ /* 0x000fea0003800000 */
[----:B--2---:R-:W2:Y:S02]  /*3800*/  LDS R4, [UR5+0x10] ;  /* 0x00001005ff047984 */ /* 0x004ea40008000800 */
[----:B--2---:R-:W-:-:S04]  /*3810*/  SHF.L.U32 R4, R4, 0x1f, RZ ;  /* 0x0000001f04047819 */ /* 0x004fc800000006ff */
[----:B------:R-:W2:Y:S02]  /*3820*/  SYNCS.PHASECHK.TRANS64.TRYWAIT P0, [UR5+0x8], R4 ;  /* 0x00000804ff0075a7 */ /* 0x000ea40008001105 */
[----:B--2---:R-:W-:Y:S05]  /*3830*/  @P0 BRA `(.L_x_68) ;  /* 0x0000000000080947 */ /* 0x004fea0003800000 */
[----:B------:R-:W2:Y:S02]  /*3840*/  SYNCS.PHASECHK.TRANS64.TRYWAIT P0, [UR5+0x8], R4 ;  /* 0x00000804ff0075a7 */ /* 0x000ea40008001105 */
[----:B--2---:R-:W-:Y:S05]  /*3850*/  @!P0 BRA `(.L_x_69) ;  /* 0x0000005c00bc8947 */ /* 0x004fea0003800000 */
.L_x_68:
[----:B------:R-:W3:Y:S01]  /*3860*/  LDS R6, [UR6+0x170] ;  /* 0x00017006ff067984 */ /* 0x000ee20008000800 */
[----:B--2---:R-:W-:Y:S02]  /*3870*/  HFMA2 R0, -RZ, RZ, 0, 5.9604644775390625e-08 ;  /* 0x00000001ff007431 */ /* 0x004fe400000001ff */
[----:B------:R-:W-:Y:S01]  /*3880*/  IMAD.MOV.U32 R4, RZ, RZ, 0xffff ;  /* 0x0000ffffff047424 */ /* 0x000fe200078e00ff */
[----:B------:R-:W-:Y:S01]  /*3890*/  UPRMT UR4, UR49, 0x654, UR7 ;  /* 0x0000065431047896 */ /* 0x000fe20008000007 */
[----:B---3--:R-:W-:-:S03]  /*38a0*/  IMAD.SHL.U32 R5, R6, 0x20, RZ ;  /* 0x0000002006057824 */ /* 0x008fc600078e00ff */
[-C--:B------:R-:W-:Y:S02]  /*38b0*/  SHF.L.U32 R4, R4, R6.reuse, RZ ;  /* 0x0000000604047219 */ /* 0x080fe400000006ff */
[----:B------:R-:W-:Y:S01]  /*38c0*/  SHF.L.U32 R6, R0, R6, RZ ;  /* 0x0000000600067219 */ /* 0x000fe200000006ff */
[----:B------:R3:W-:Y:S04]  /*38d0*/  STS [UR6+0x170], R5 ;  /* 0x00017005ff007988 */ /* 0x0007e80008000806 */
[----:B------:R3:W-:Y:S04]  /*38e0*/  ATOMS.OR RZ, [UR5+0x14], R4 ;  /* 0x00001404ffff798c */ /* 0x0007e8000b000005 */
[----:B------:R3:W-:Y:S01]  /*38f0*/  ATOMS.OR RZ, [UR5+0x18], R6 ;  /* 0x00001806ffff798c */ /* 0x0007e2000b000005 */
[----:B------:R-:W-:Y:S03]  /*3900*/  SYNCS.ARRIVE.TRANS64.RED.A1T0 RZ, [UR4], RZ ;  /* 0x000000ffffff79a7 */ /* 0x000fe60008100404 */
[----:B------:R3:W-:Y:S01]  /*3910*/  ATOMS.XOR RZ, [UR5+0x10], R0 ;  /* 0x00001000ffff798c */ /* 0x0007e2000b800005 */
[----:B------:R-:W-:Y:S05]  /*3920*/  BRA `(.L_x_66) ;  /* 0x0000000000107947 */ /* 0x000fea0003800000 */
.L_x_59:
[----:B------:R-:W-:Y:S02]  /*3930*/  MOV R0, 0xffffffff ;  /* 0xffffffff00007802 */ /* 0x000fe40000000f00 */
[----:B------:R-:W-:-:S03]  /*3940*/  MOV R4, 0x3970 ;  /* 0x0000397000047802 */ /* 0x000fc60000000f00 */
[----:B------:R2:W-:Y:S04]  /*3950*/  STS [UR6+0x170], R0 ;  /* 0x00017000ff007988 */ /* 0x0005e80008000806 */
[----:B-12--5:R-:W-:Y:S05]  /*3960*/  CALL.REL.NOINC `($__internal_1_$__cuda_sm10x_tcgen05_guardrail_trap_phase_invalid_during_alloc) ;  /* 0x0000006400907944 */ /* 0x026fea0003c00000 */
.L_x_66:
[----:B------:R-:W-:Y:S05]  /*3970*/  WARPSYNC.ALL ;  /* 0x0000000000007948 */ /* 0x000fea0003800000 */
[----:B------:R-:W4:Y:S01]  /*3980*/  S2UR UR4, SR_CgaCtaId ;  /* 0x00000000000479c3 */ /* 0x000f220000008800 */
[----:B------:R-:W-:Y:S01]  /*3990*/  UMOV UR26, 0x400 ;  /* 0x00000400001a7882 */ /* 0x000fe20000000000 */
[----:B------:R-:W-:-:S06]  /*39a0*/  NOP ;  /* 0x0000000000007918 */ /* 0x000fcc0000000000 */
[----:B------:R-:W-:Y:S06]  /*39b0*/  BAR.ARV 0x6, 0xa0 ;  /* 0x0182800000007b1d */ /* 0x000fec0000002000 */
[----:B------:R-:W1:Y:S01]  /*39c0*/  LDCU UR6, c[0x0][0x38c] ;  /* 0x00007180ff0677ac */ /* 0x000e620008000800 */
[----:B------:R-:W-:Y:S01]  /*39d0*/  LOP3.LUT R3, R3, 0xffff, RZ, 0xc0, !PT ;  /* 0x0000ffff03037812 */ /* 0x000fe200078ec0ff */
[----:B--2---:R-:W-:Y:S01]  /*39e0*/  IMAD.MOV.U32 R9, RZ, RZ, 0x1 ;  /* 0x00000001ff097424 */ /* 0x004fe200078e00ff */
[----:B------:R-:W-:Y:S01]  /*39f0*/  LOP3.LUT R2, R2, 0xffff, RZ, 0xc0, !PT ;  /* 0x0000ffff02027812 */ /* 0x000fe200078ec0ff */
[----:B------:R-:W-:Y:S01]  /*3a00*/  IMAD.MOV.U32 R8, RZ, RZ, RZ ;  /* 0x000000ffff087224 */ /* 0x000fe200078e00ff */
[----:B------:R-:W-:Y:S01]  /*3a10*/  R2UR UR28, R3 ;  /* 0x00000000031c72ca */ /* 0x000fe200000e0000 */
[----:B------:R-:W-:Y:S01]  /*3a20*/  UMOV UR32, URZ ;  /* 0x000000ff00207c82 */ /* 0x000fe20008000000 */
[----:B------:R-:W-:-:S02]  /*3a30*/  R2UR UR42, R2 ;  /* 0x00000000022a72ca */ /* 0x000fc400000e0000 */
[----:B------:R-:W-:Y:S01]  /*3a40*/  CS2R R2, SRZ ;  /* 0x0000000000027805 */ /* 0x000fe2000001ff00 */
[----:B------:R-:W-:Y:S01]  /*3a50*/  UMOV UR23, URZ ;  /* 0x000000ff00177c82 */ /* 0x000fe20008000000 */
[----:B----4-:R-:W-:Y:S01]  /*3a60*/  ULEA UR26, UR4, UR26, 0x18 ;  /* 0x0000001a041a7291 */ /* 0x010fe2000f8ec0ff */
[----:B------:R-:W-:Y:S01]  /*3a70*/  UMOV UR22, URZ ;  /* 0x000000ff00167c82 */ /* 0x000fe20008000000 */
[----:B------:R-:W-:Y:S02]  /*3a80*/  UISETP.NE.AND UP3, UPT, UR48, URZ, UPT ;  /* 0x000000ff3000728c */ /* 0x000fe4000bf65270 */
[----:B------:R-:W-:Y:S02]  /*3a90*/  UIADD3 UR5, UPT, UPT, UR26, 0x4300, URZ ;  /* 0x000043001a057890 */ /* 0x000fe4000fffe0ff */
[----:B------:R-:W-:-:S03]  /*3aa0*/  UIADD3 UR4, UPT, UPT, UR26, 0x12300, URZ ;  /* 0x000123001a047890 */ /* 0x000fc6000fffe0ff */
[----:B---3--:R-:W2:Y:S01]  /*3ab0*/  LDS R0, [UR26+0x170] ;  /* 0x0001701aff007984 */ /* 0x008ea20008000800 */
[----:B-1----:R-:W-:Y:S02]  /*3ac0*/  UIADD3 UR6, UPT, UPT, UR6, 0x3f, URZ ;  /* 0x0000003f06067890 */ /* 0x002fe4000fffe0ff */
[----:B------:R-:W-:Y:S02]  /*3ad0*/  USHF.R.U32.HI UR5, URZ, 0x4, UR5 ;  /* 0x00000004ff057899 */ /* 0x000fe40008011605 */
[----:B------:R-:W-:Y:S02]  /*3ae0*/  USHF.R.S32.HI UR33, URZ, 0x1f, UR6 ;  /* 0x0000001fff217899 */ /* 0x000fe40008011406 */
[----:B------:R-:W-:Y:S02]  /*3af0*/  USHF.R.U32.HI UR4, URZ, 0x4, UR4 ;  /* 0x00000004ff047899 */ /* 0x000fe40008011604 */
[----:B------:R-:W-:Y:S02]  /*3b00*/  ULEA.HI UR33, UR33, UR6, URZ, 0x6 ;  /* 0x0000000621217291 */ /* 0x000fe4000f8f30ff */
[----:B------:R-:W-:-:S02]  /*3b10*/  ULOP3.LUT UR5, UR5, 0x3fff, URZ, 0xc0, !UPT ;  /* 0x00003fff05057892 */ /* 0x000fc4000f8ec0ff */
[----:B------:R-:W-:Y:S02]  /*3b20*/  USHF.R.S32.HI UR33, URZ, 0x6, UR33 ;  /* 0x00000006ff217899 */ /* 0x000fe40008011421 */
[----:B------:R-:W-:Y:S02]  /*3b30*/  ULOP3.LUT UR30, UR4, 0x3fff, URZ, 0xc0, !UPT ;  /* 0x00003fff041e7892 */ /* 0x000fe4000f8ec0ff */
[----:B------:R-:W-:Y:S01]  /*3b40*/  UISETP.LT.AND UP0, UPT, UR33, 0x1, UPT ;  /* 0x000000012100788c */ /* 0x000fe2000bf01270 */
[----:B------:R-:W-:Y:S01]  /*3b50*/  UMOV UR40, 0x0 ;  /* 0x0000000000287882 */ /* 0x000fe20000000000 */
[----:B------:R-:W-:Y:S01]  /*3b60*/  UMOV UR41, 0x8200010 ;  /* 0x0820001000297882 */ /* 0x000fe20000000000 */
[----:B------:R-:W-:Y:S02]  /*3b70*/  ULOP3.LUT UR29, UR5, 0x10000, URZ, 0xfc, !UPT ;  /* 0x00010000051d7892 */ /* 0x000fe4000f8efcff */
[----:B------:R-:W-:Y:S02]  /*3b80*/  ULOP3.LUT UR30, UR30, 0x10000, URZ, 0xfc, !UPT ;  /* 0x000100001e1e7892 */ /* 0x000fe4000f8efcff */
[----:B------:R-:W-:Y:S01]  /*3b90*/  USEL UR43, UR33, 0x1, !UP0 ;  /* 0x00000001212b7887 */ /* 0x000fe2000c000000 */
[----:B------:R-:W-:Y:S01]  /*3ba0*/  UMOV UR38, 0x0 ;  /* 0x0000000000267882 */ /* 0x000fe20000000000 */
[----:B------:R-:W-:Y:S01]  /*3bb0*/  UMOV UR39, 0x8200010 ;  /* 0x0820001000277882 */ /* 0x000fe20000000000 */
[----:B------:R-:W-:Y:S01]  /*3bc0*/  UMOV UR36, 0x0 ;  /* 0x0000000000247882 */ /* 0x000fe20000000000 */
[----:B------:R-:W-:Y:S01]  /*3bd0*/  UMOV UR37, 0x8200010 ;  /* 0x0820001000257882 */ /* 0x000fe20000000000 */
[----:B------:R-:W-:Y:S01]  /*3be0*/  UMOV UR34, 0x0 ;  /* 0x0000000000227882 */ /* 0x000fe20000000000 */
[----:B------:R-:W-:Y:S01]  /*3bf0*/  UMOV UR35, 0x8200010 ;  /* 0x0820001000237882 */ /* 0x000fe20000000000 */
[----:B--2---:R-:W-:-:S15]  /*3c00*/  R2UR UR44, R0 ;  /* 0x00000000002c72ca */ /* 0x004fde00000e0000 */
.L_x_77:
[C---:B------:R-:W-:Y:S02]  /*3c10*/  LEA R0, R8.reuse, UR26, 0x3 ;  /* 0x0000001a08007c11 */ /* 0x040fe4000f8e18ff */
[----:B------:R-:W-:Y:S02]  /*3c20*/  SHF.L.U32 R4, R3, 0x1f, RZ ;  /* 0x0000001f03047819 */ /* 0x000fe400000006ff */
[----:B------:R-:W-:Y:S02]  /*3c30*/  LEA R5, R8, UR26, 0x4 ;  /* 0x0000001a08057c11 */ /* 0x000fe4000f8e20ff */
[----:B------:R-:W1:Y:S02]  /*3c40*/  SYNCS.PHASECHK.TRANS64.TRYWAIT P0, [R0+URZ+0xc0], R4 ;  /* 0x0000c004000075a7 */ /* 0x000e6400080011ff */
[----:B-1-3--:R-:W-:Y:S05]  /*3c50*/  @!P0 BRA `(.L_x_70) ;  /* 0x0000005800d48947 */ /* 0x00afea0003800000 */
.L_x_176:
[----:B-1----:R-:W1:Y:S01]  /*3c60*/  LDS.128 R4, [R5+0x150] ;  /* 0x0001500005047984 */ /* 0x002e620000000c00 */
[----:B------:R-:W-:Y:S02]  /*3c70*/  VIADD R0, R0, 0xd0 ;  /* 0x000000d000007836 */ /* 0x000fe40000000000 */
[----:B------:R-:W-:Y:S01]  /*3c80*/  VIADD R8, R8, 0x1 ;  /* 0x0000000108087836 */ /* 0x000fe20000000000 */
[----:B------:R-:W-:Y:S01]  /*3c90*/  @!PT LDS RZ, [RZ] ;  /* 0x00000000fffff984 */ /* 0x000fe20000000800 */
[----:B------:R-:W-:Y:S01]  /*3ca0*/  @!PT LDS RZ, [RZ] ;  /* 0x00000000fffff984 */ /* 0x000fe20000000800 */
[----:B------:R-:W-:Y:S01]  /*3cb0*/  @!PT LDS RZ, [RZ] ;  /* 0x00000000fffff984 */ /* 0x000fe20000000800 */
[----:B------:R-:W-:Y:S01]  /*3cc0*/  @!PT LDS RZ, [RZ] ;  /* 0x00000000fffff984 */ /* 0x000fe20000000800 */
[----:B------:R2:W-:Y:S06]  /*3cd0*/  MEMBAR.ALL.CTA ;  /* 0x0000000000007992 */ /* 0x0005ec0000008000 */
[----:B--2---:R-:W2:Y:S01]  /*3ce0*/  FENCE.VIEW.ASYNC.S ;  /* 0x00000000000073c6 */ /* 0x004ea20000000000 */
[----:B------:R-:W-:-:S04]  /*3cf0*/  PRMT R0, RZ, 0x654, R0 ;  /* 0x00000654ff007816 */ /* 0x000fc80000000000 */
[----:B--2---:R2:W-:Y:S01]  /*3d00*/  SYNCS.ARRIVE.TRANS64.RED.A1T0 RZ, [R0+URZ], RZ ;  /* 0x000000ff00ff79a7 */ /* 0x0045e200081004ff */
[----:B-1----:R-:W-:Y:S01]  /*3d10*/  LOP3.LUT P1, RZ, R6, 0x1, RZ, 0xc0, !PT ;  /* 0x0000000106ff7812 */ /* 0x002fe2000782c0ff */
[----:B--2---:R-:W-:-:S12]  /*3d20*/  BRA.U UP3, `(.L_x_71) ;  /* 0x0000000503087547 */ /* 0x004fd8000b800000 */
[----:B------:R-:W1:Y:S01]  /*3d30*/  LDCU UR4, c[0x0][0x38c] ;  /* 0x00007180ff0477ac */ /* 0x000e620008000800 */
[----:B------:R-:W-:Y:S02]  /*3d40*/  PLOP3.LUT P2, PT, PT, PT, PT, 0x80, 0x8 ;  /* 0x000000000008781c */ /* 0x000fe40003f4f070 */
[----:B------:R-:W-:Y:S01]  /*3d50*/  SHF.L.U32 R4, R9, 0x1f, RZ ;  /* 0x0000001f09047819 */ /* 0x000fe200000006ff */
[----:B------:R-:W-:Y:S02]  /*3d60*/  ULEA UR31, UR32, UR26, 0x3 ;  /* 0x0000001a201f7291 */ /* 0x000fe4000f8e18ff */
[----:B------:R-:W-:Y:S02]  /*3d70*/  ULEA UR11, UR32, UR44, 0x6 ;  /* 0x0000002c200b7291 */ /* 0x000fe4000f8e30ff */
[----:B-1----:R-:W-:-:S06]  /*3d80*/  UISETP.GE.AND UP0, UPT, UR4, 0x1, UPT ;  /* 0x000000010400788c */ /* 0x002fcc000bf06270 */
[----:B------:R-:W-:-:S05]  /*3d90*/  PLOP3.LUT P0, PT, PT, PT, UP0, 0x80, 0x8 ;  /* 0x000000000008781c */ /* 0x000fca0003f0f008 */
[----:B------:R-:W-:-:S08]  /*3da0*/  @UP0 ULEA UR4, UR23, UR26, 0x3 ;  /* 0x0000001a17040291 */ /* 0x000fd0000f8e18ff */
[----:B------:R-:W-:-:S04]  /*3db0*/  @P0 SHF.L.U32 R0, R2, 0x1f, RZ ;  /* 0x0000001f02000819 */ /* 0x000fc800000006ff */
[----:B------:R1:W2:Y:S01]  /*3dc0*/  @P0 SYNCS.PHASECHK.TRANS64.TRYWAIT P2, [UR4], R0 ;  /* 0x00000000ff0005a7 */ /* 0x0002a20008041104 */
[----:B------:R-:W3:Y:S02]  /*3dd0*/  SYNCS.PHASECHK.TRANS64.TRYWAIT P0, [UR31+0x100], R4 ;  /* 0x00010004ff0075a7 */ /* 0x000ee4000800111f */
[----:B-123--:R-:W-:Y:S05]  /*3de0*/  @!P0 BRA `(.L_x_72) ;  /* 0x0000005800848947 */ /* 0x00efea0003800000 */
.L_x_178:
[----:B------:R-:W-:Y:S01]  /*3df0*/  UMOV UR27, UR22 ;  /* 0x00000016001b7c82 */ /* 0x000fe20008000000 */
[----:B------:R-:W-:Y:S05]  /*3e00*/  BRA.U !UP0, `(.L_x_73) ;  /* 0x0000000108c07547 */ /* 0x000fea000b800000 */
[----:B------:R-:W-:Y:S02]  /*3e10*/  UIADD3 UR27, UPT, UPT, UR43, UR22, URZ ;  /* 0x000000162b1b7290 */ /* 0x000fe4000fffe0ff */
[----:B------:R-:W-:Y:S01]  /*3e20*/  UPLOP3.LUT UP2, UPT, UPT, UPT, UPT, 0x40, 0x4 ;  /* 0x000000000004789c */ /* 0x000fe20003f4e870 */
[----:B------:R-:W-:Y:S01]  /*3e30*/  UMOV UR24, UR33 ;  /* 0x0000002100187c82 */ /* 0x000fe20008000000 */
[----:B------:R-:W-:-:S09]  /*3e40*/  UMOV UR10, UR23 ;  /* 0x00000017000a7c82 */ /* 0x000fd20008000000 */
.L_x_76:
[----:B--2---:R-:W-:Y:S01]  /*3e50*/  ULEA UR5, UR10, UR26, 0x3 ;  /* 0x0000001a0a057291 */ /* 0x004fe2000f8e18ff */
[----:B---3--:R-:W-:Y:S11]  /*3e60*/  @P2 BRA `(.L_x_74) ;  /* 0x00000000000c2947 */ /* 0x008ff60003800000 */
[----:B-1----:R-:W-:Y:S04]  /*3e70*/  SHF.L.U32 R4, R2, 0x1f, RZ ;  /* 0x0000001f02047819 */ /* 0x002fe800000006ff */
[----:B------:R-:W1:Y:S02]  /*3e80*/  SYNCS.PHASECHK.TRANS64.TRYWAIT P0, [UR5], R4 ;  /* 0x00000004ff0075a7 */ /* 0x000e640008001105 */
[----:B-1----:R-:W-:Y:S05]  /*3e90*/  @!P0 BRA `(.L_x_75) ;  /* 0x0000005800708947 */ /* 0x002fea0003800000 */
.L_x_74:
[----:B------:R-:W-:Y:S01]  /*3ea0*/  UISETP.NE.AND UP0, UPT, UR24, 0x1, UPT ;  /* 0x000000011800788c */ /* 0x000fe2000bf05270 */
[----:B------:R-:W-:Y:S01]  /*3eb0*/  PLOP3.LUT P2, PT, PT, PT, PT, 0x80, 0x8 ;  /* 0x000000000008781c */ /* 0x000fe20003f4f070 */
[----:B------:R-:W-:Y:S02]  /*3ec0*/  UIADD3 UR4, UPT, UPT, UR10, 0x1, URZ ;  /* 0x000000010a047890 */ /* 0x000fe4000fffe0ff */
[----:B------:R-:W-:Y:S02]  /*3ed0*/  UIADD3 UR25, UPT, UPT, UR5, 0x38, URZ ;  /* 0x0000003805197890 */ /* 0x000fe4000fffe0ff */
[----:B------:R-:W-:Y:S01]  /*3ee0*/  UISETP.NE.AND UP1, UPT, UR4, 0x7, UPT ;  /* 0x000000070400788c */ /* 0x000fe2000bf25270 */
[----:B------:R-:W-:Y:S01]  /*3ef0*/  PLOP3.LUT P0, PT, PT, PT, UP0, 0x80, 0x8 ;  /* 0x000000000008781c */ /* 0x000fe20003f0f008 */
[----:B------:R-:W-:Y:S02]  /*3f00*/  UIADD3 UR22, UPT, UPT, UR22, 0x1, URZ ;  /* 0x0000000116167890 */ /* 0x000fe4000fffe0ff */
[----:B------:R-:W-:Y:S02]  /*3f10*/  USEL UR6, URZ, 0x1, UP1 ;  /* 0x00000001ff067887 */ /* 0x000fe40008800000 */
[----:B------:R-:W-:Y:S02]  /*3f20*/  USEL UR23, UR4, URZ, UP1 ;  /* 0x000000ff04177287 */ /* 0x000fe40008800000 */
[----:B------:R-:W-:Y:S02]  /*3f30*/  UIADD3 UR24, UPT, UPT, UR24, -0x1, URZ ;  /* 0xffffffff18187890 */ /* 0x000fe4000fffe0ff */
[----:B------:R-:W-:Y:S01]  /*3f40*/  @UP0 ULEA UR4, UR23, UR26, 0x3 ;  /* 0x0000001a17040291 */ /* 0x000fe2000f8e18ff */
[----:B------:R-:W-:Y:S01]  /*3f50*/  LOP3.LUT R2, R2, UR6, RZ, 0x3c, !PT ;  /* 0x0000000602027c12 */ /* 0x000fe2000f8e3cff */
[----:B------:R-:W-:Y:S02]  /*3f60*/  ULEA UR6, UR10, UR30, 0x9 ;  /* 0x0000001e0a067291 */ /* 0x000fe4000f8e48ff */
[----:B------:R-:W-:Y:S01]  /*3f70*/  UISETP.NE.AND UP0, UPT, UR22, UR27, UPT ;  /* 0x0000001b1600728c */ /* 0x000fe2000bf05270 */
[----:B-1----:R-:W-:Y:S01]  /*3f80*/  @P0 SHF.L.U32 R0, R2, 0x1f, RZ ;  /* 0x0000001f02000819 */ /* 0x002fe200000006ff */
[----:B------:R-:W-:Y:S02]  /*3f90*/  UIADD3 UR20, UPT, UPT, UR6, 0x2, URZ ;  /* 0x0000000206147890 */ /* 0x000fe4000fffe0ff */
[----:B------:R-:W-:Y:S01]  /*3fa0*/  UIADD3 UR16, UPT, UPT, UR6, 0x4, URZ ;  /* 0x0000000406107890 */ /* 0x000fe2000fffe0ff */
[----:B------:R2:W3:Y:S01]  /*3fb0*/  @P0 SYNCS.PHASECHK.TRANS64.TRYWAIT P2, [UR4], R0 ;  /* 0x00000000ff0005a7 */ /* 0x0004e20008041104 */
[----:B------:R-:W-:Y:S02]  /*3fc0*/  ULEA UR4, UR10, UR29, 0x9 ;  /* 0x0000001d0a047291 */ /* 0x000fe4000f8e48ff */
[----:B------:R-:W-:Y:S02]  /*3fd0*/  UIADD3 UR12, UPT, UPT, UR6, 0x6, URZ ;  /* 0x00000006060c7890 */ /* 0x000fe4000fffe0ff */
[----:B------:R-:W-:Y:S02]  /*3fe0*/  UIADD3 UR18, UPT, UPT, UR4, 0x2, URZ ;  /* 0x0000000204127890 */ /* 0x000fe4000fffe0ff */
[----:B------:R-:W-:Y:S02]  /*3ff0*/  UIADD3 UR14, UPT, UPT, UR4, 0x4, URZ ;  /* 0x00000004040e7890 */ /* 0x000fe4000fffe0ff */
[----:B------:R-:W-:Y:S01]  /*4000*/  UIADD3 UR8, UPT, UPT, UR4, 0x6, URZ ;  /* 0x0000000604087890 */ /* 0x000fe2000fffe0ff */
[----:B------:R-:W-:Y:S01]  /*4010*/  UMOV UR7, 0x40004040 ;  /* 0x4000404000077882 */ /* 0x000fe20000000000 */
[----:B------:R-:W-:Y:S01]  /*4020*/  UMOV UR5, 0x40004040 ;  /* 0x4000404000057882 */ /* 0x000fe20000000000 */
[----:B------:R-:W-:Y:S01]  /*4030*/  UMOV UR21, 0x40004040 ;  /* 0x4000404000157882 */ /* 0x000fe20000000000 */
[----:B------:R2:W-:Y:S01]  /*4040*/  UTCHMMA.2CTA gdesc[UR4], gdesc[UR6], tmem[UR11], tmem[UR40], idesc[UR41], UP2 ;  /* 0x00ff2806040075ea */ /* 0x0005e2000920000b */
[----:B------:R-:W-:Y:S01]  /*4050*/  UPLOP3.LUT UP2, UPT, UPT, UPT, UPT, 0x80, 0x8 ;  /* 0x000000000008789c */ /* 0x000fe20003f4f070 */
[----:B------:R-:W-:Y:S01]  /*4060*/  UMOV UR19, 0x40004040 ;  /* 0x4000404000137882 */ /* 0x000fe20000000000 */
[----:B------:R-:W-:Y:S01]  /*4070*/  UMOV UR17, 0x40004040 ;  /* 0x4000404000117882 */ /* 0x000fe20000000000 */
[----:B------:R2:W-:Y:S01]  /*4080*/  UTCHMMA.2CTA gdesc[UR18], gdesc[UR20], tmem[UR11], tmem[UR38], idesc[UR39], UPT ;  /* 0x00ff2614120075ea */ /* 0x0005e2000ba0000b */
[----:B------:R-:W-:Y:S01]  /*4090*/  UMOV UR15, 0x40004040 ;  /* 0x40004040000f7882 */ /* 0x000fe20000000000 */
[----:B------:R-:W-:Y:S01]  /*40a0*/  UMOV UR13, 0x40004040 ;  /* 0x40004040000d7882 */ /* 0x000fe20000000000 */
[----:B------:R-:W-:Y:S01]  /*40b0*/  UMOV UR9, 0x40004040 ;  /* 0x4000404000097882 */ /* 0x000fe20000000000 */
[----:B------:R2:W-:Y:S01]  /*40c0*/  UTCHMMA.2CTA gdesc[UR14], gdesc[UR16], tmem[UR11], tmem[UR36], idesc[UR37], UPT ;  /* 0x00ff24100e0075ea */ /* 0x0005e2000ba0000b */
[----:B------:R2:W-:Y:S01]  /*40d0*/  UTCHMMA.2CTA gdesc[UR8], gdesc[UR12], tmem[UR11], tmem[UR34], idesc[UR35], UPT ;  /* 0x00ff220c080075ea */ /* 0x0005e2000ba0000b */
[----:B------:R2:W-:Y:S01]  /*40e0*/  UTCBAR.2CTA.MULTICAST [UR25], URZ, UR28 ;  /* 0x000000ff190073e9 */ /* 0x0005e2000820081c */
[----:B------:R-:W-:Y:S01]  /*40f0*/  UMOV UR10, UR23 ;  /* 0x00000017000a7c82 */ /* 0x000fe20008000000 */
[----:B------:R-:W-:Y:S05]  /*4100*/  BRA.U UP0, `(.L_x_76) ;  /* 0xfffffffd00507547 */ /* 0x000fea000b83ffff */
.L_x_73:
[----:B--2---:R-:W-:Y:S01]  /*4110*/  UIADD3 UR4, UPT, UPT, UR31, 0xe0, URZ ;  /* 0x000000e01f047890 */ /* 0x004fe2000fffe0ff */
[----:B------:R-:W-:-:S08]  /*4120*/  UMOV UR22, UR27 ;  /* 0x0000001b00167c82 */ /* 0x000fd00008000000 */
[----:B------:R2:W-:Y:S01]  /*4130*/  UTCBAR.2CTA.MULTICAST [UR4], URZ, UR42 ;  /* 0x000000ff040073e9 */ /* 0x0005e2000820082a */
[----:B------:R-:W-:Y:S02]  /*4140*/  NOP ;  /* 0x0000000000007918 */ /* 0x000fe40000000000 */
.L_x_71:
[----:B--2---:R-:W-:Y:S01]  /*4150*/  UIADD3 UR4, UPT, UPT, UR32, 0x1, URZ ;  /* 0x0000000120047890 */ /* 0x004fe2000fffe0ff */
[----:B------:R-:W-:-:S03]  /*4160*/  ISETP.NE.AND P0, PT, R8, 0x2, PT ;  /* 0x000000020800780c */ /* 0x000fc60003f05270 */
[----:B------:R-:W-:Y:S01]  /*4170*/  UISETP.NE.AND UP0, UPT, UR4, 0x4, UPT ;  /* 0x000000040400788c */ /* 0x000fe2000bf05270 */
[----:B-1----:R-:W-:Y:S02]  /*4180*/  SEL R0, RZ, 0x1, P0 ;  /* 0x00000001ff007807 */ /* 0x002fe40000000000 */
[----:B------:R-:W-:Y:S01]  /*4190*/  SEL R8, R8, RZ, P0 ;  /* 0x000000ff08087207 */ /* 0x000fe20000000000 */
[----:B------:R-:W-:Y:S01]  /*41a0*/  USEL UR5, URZ, 0x1, UP0 ;  /* 0x00000001ff057887 */ /* 0x000fe20008000000 */
[----:B------:R-:W-:Y:S01]  /*41b0*/  LOP3.LUT R3, R3, R0, RZ, 0x3c, !PT ;  /* 0x0000000003037212 */ /* 0x000fe200078e3cff */
[----:B------:R-:W-:-:S04]  /*41c0*/  USEL UR32, UR4, URZ, UP0 ;  /* 0x000000ff04207287 */ /* 0x000fc80008000000 */
[----:B------:R-:W-:Y:S01]  /*41d0*/  LOP3.LUT R9, R9, UR5, RZ, 0x3c, !PT ;  /* 0x0000000509097c12 */ /* 0x000fe2000f8e3cff */
[----:B------:R-:W-:Y:S07]  /*41e0*/  @P1 BRA `(.L_x_77) ;  /* 0xfffffff800881947 */ /* 0x000fee000383ffff */
[----:B------:R-:W1:Y:S01]  /*41f0*/  S2UR UR8, SR_CgaCtaId ;  /* 0x00000000000879c3 */ /* 0x000e620000008800 */
[----:B------:R-:W-:Y:S01]  /*4200*/  ELECT P0, URZ, PT ;  /* 0x0000000000ff782f */ /* 0x000fe20003800000 */
[----:B------:R-:W-:Y:S01]  /*4210*/  HFMA2 R0, -RZ, RZ, 0, 5.9604644775390625e-08 ;  /* 0x00000001ff007431 */ /* 0x000fe200000001ff */
[----:B------:R-:W-:-:S05]  /*4220*/  UMOV UR4, 0x40 ;  /* 0x0000004000047882 */ /* 0x000fca0000000000 */
[----:B------:R-:W-:Y:S01]  /*4230*/  UVIRTCOUNT.DEALLOC.SMPOOL 0x80 ;  /* 0x000000800000784c */ /* 0x000fe20000000000 */
[----:B------:R-:W-:Y:S02]  /*4240*/  UISETP.NE.AND UP1, UPT, UR48, URZ, UPT ;  /* 0x000000ff3000728c */ /* 0x000fe4000bf25270 */
[----:B-1----:R-:W-:-:S09]  /*4250*/  ULEA UR8, UR8, UR4, 0x18 ;  /* 0x0000000408087291 */ /* 0x002fd2000f8ec0ff */
[----:B------:R1:W-:Y:S01]  /*4260*/  @P0 STS.U8 [UR8+0x1c], R0 ;  /* 0x00001c00ff000988 */ /* 0x0003e20008000008 */
[----:B------:R-:W-:Y:S05]  /*4270*/  BRA.U UP1, `(.L_x_78) ;  /* 0x0000000101a07547 */ /* 0x000fea000b800000 */
[----:B------:R-:W-:Y:S01]  /*4280*/  UIADD3 UR7, UPT, UPT, UR26, 0x100, URZ ;  /* 0x000001001a077890 */ /* 0x000fe2000fffe0ff */
[----:B------:R-:W-:-:S03]  /*4290*/  SHF.L.U32 R2, R9, 0x1f, RZ ;  /* 0x0000001f09027819 */ /* 0x000fc600000006ff */
[----:B------:R-:W-:-:S09]  /*42a0*/  ULEA UR4, UR32, UR7, 0x3 ;  /* 0x0000000720047291 */ /* 0x000fd2000f8e18ff */
[----:B------:R-:W2:Y:S02]  /*42b0*/  SYNCS.PHASECHK.TRANS64.TRYWAIT P0, [UR4], R2 ;  /* 0x00000002ff0075a7 */ /* 0x000ea40008001104 */
[----:B--2---:R-:W-:Y:S05]  /*42c0*/  @!P0 BRA `(.L_x_79) ;  /* 0x00000054007c8947 */ /* 0x004fea0003800000 */
.L_x_181:
        /* <DEDUP_REMOVED lines=9> */
.L_x_183:
        /* <DEDUP_REMOVED lines=9> */
.L_x_185:
[----:B------:R-:W-:-:S04]  /*43f0*/  UIADD3 UR4, UPT, UPT, UR4, 0x1, URZ ;  /* 0x0000000104047890 */ /* 0x000fc8000fffe0ff */
[----:B------:R-:W-:-:S04]  /*4400*/  UISETP.NE.AND UP0, UPT, UR4, 0x4, UPT ;  /* 0x000000040400788c */ /* 0x000fc8000bf05270 */
[----:B------:R-:W-:Y:S02]  /*4410*/  USEL UR5, URZ, 0x1, UP0 ;  /* 0x00000001ff057887 */ /* 0x000fe40008000000 */
[----:B------:R-:W-:-:S04]  /*4420*/  USEL UR4, UR4, URZ, UP0 ;  /* 0x000000ff04047287 */ /* 0x000fc80008000000 */
[----:B------:R-:W-:Y:S01]  /*4430*/  ULEA UR4, UR4, UR7, 0x3 ;  /* 0x0000000704047291 */ /* 0x000fe2000f8e18ff */
[----:B------:R-:W-:-:S04]  /*4440*/  LOP3.LUT R2, R2, UR5, RZ, 0x3c, !PT ;  /* 0x0000000502027c12 */ /* 0x000fc8000f8e3cff */
[----:B------:R-:W-:Y:S01]  /*4450*/  SHF.L.U32 R2, R2, 0x1f, RZ ;  /* 0x0000001f02027819 */ /* 0x000fe200000006ff */
[----:B-1----:R-:W-:-:S04]  /*4460*/  IMAD.U32 R0, RZ, RZ, UR4 ;  /* 0x00000004ff007e24 */ /* 0x002fc8000f8e00ff */
[----:B------:R1:W2:Y:S03]  /*4470*/  SYNCS.PHASECHK.TRANS64.TRYWAIT P0, [R0+URZ], R2 ;  /* 0x00000002000075a7 */ /* 0x0002a600080011ff */
[----:B--2---:R-:W-:Y:S05]  /*4480*/  @!P0 NANOSLEEP.SYNCS 0x989680 ;  /* 0x009896800000895d */ /* 0x004fea0003900000 */
[----:B------:R-:W2:Y:S02]  /*4490*/  @!P0 SYNCS.PHASECHK.TRANS64 P0, [R0+URZ], R2 ;  /* 0x00000002000085a7 */ /* 0x000ea400080010ff */
[----:B--2---:R-:W-:Y:S05]  /*44a0*/  @P0 BRA `(.L_x_82) ;  /* 0x0000000000200947 */ /* 0x004fea0003800000 */
.L_x_83:
[----:B--2---:R2:W4:Y:S02]  /*44b0*/  SYNCS.PHASECHK.TRANS64.TRYWAIT P0, [R0+URZ], R2 ;  /* 0x00000002000075a7 */ /* 0x00452400080011ff */
[----:B----4-:R-:W-:Y:S05]  /*44c0*/  @!P0 NANOSLEEP.SYNCS 0x989680 ;  /* 0x009896800000895d */ /* 0x010fea0003900000 */
[----:B------:R-:W4:Y:S02]  /*44d0*/  @!P0 SYNCS.PHASECHK.TRANS64 P0, [R0+URZ], R2 ;  /* 0x00000002000085a7 */ /* 0x000f2400080010ff */
[----:B----4-:R-:W-:Y:S05]  /*44e0*/  @!P0 BRA `(.L_x_83) ;  /* 0xfffffffc00f08947 */ /* 0x010fea000383ffff */
[----:B------:R-:W-:Y:S05]  /*44f0*/  BRA `(.L_x_82) ;  /* 0x00000000000c7947 */ /* 0x000fea0003800000 */
.L_x_78:
[----:B------:R-:W-:-:S04]  /*4500*/  UIADD3 UR4, UPT, UPT, UR26, 0x140, URZ ;  /* 0x000001401a047890 */ /* 0x000fc8000fffe0ff */
[----:B------:R-:W-:-:S09]  /*4510*/  UPRMT UR4, UR49, 0x654, UR4 ;  /* 0x0000065431047896 */ /* 0x000fd20008000004 */
[----:B------:R-:W-:Y:S03]  /*4520*/  SYNCS.ARRIVE.TRANS64.RED.A1T0 RZ, [UR4], RZ ;  /* 0x000000ffffff79a7 */ /* 0x000fe60008100404 */
.L_x_82:
[----:B-12---:R-:W-:Y:S01]  /*4530*/  SHF.L.U32 R2, RZ, 0x1f, RZ ;  /* 0x0000001fff027819 */ /* 0x006fe200000006ff */
[----:B------:R-:W-:Y:S01]  /*4540*/  UIADD3 UR4, UPT, UPT, UR26, 0x140, URZ ;  /* 0x000001401a047890 */ /* 0x000fe2000fffe0ff */
[----:B------:R-:W-:Y:S02]  /*4550*/  PLOP3.LUT P0, PT, PT, PT, UP1, 0x80, 0x8 ;  /* 0x000000000008781c */ /* 0x000fe40003f0f018 */
[----:B------:R-:W1:Y:S02]  /*4560*/  SYNCS.PHASECHK.TRANS64.TRYWAIT P1, [UR26+0x140], R2 ;  /* 0x00014002ff0075a7 */ /* 0x000e64000802111a */
[----:B-1----:R-:W-:Y:S09]  /*4570*/  @!P1 BRA `(.L_x_84) ;  /* 0x0000005400189947 */ /* 0x002ff20003800000 */
.L_x_187:
[----:B------:R-:W-:Y:S01]  /*4580*/  @!UP1 UPRMT UR4, UR49, 0x654, UR4 ;  /* 0x0000065431049896 */ /* 0x000fe20008000004 */
[----:B------:R-:W-:Y:S01]  /*4590*/  UMOV UR5, 0xffff ;  /* 0x0000ffff00057882 */ /* 0x000fe20000000000 */
[----:B------:R-:W-:-:S07]  /*45a0*/  UMOV UR6, 0x1 ;  /* 0x0000000100067882 */ /* 0x000fce0000000000 */
[----:B------:R-:W-:Y:S01]  /*45b0*/  @!P0 SYNCS.ARRIVE.TRANS64.RED.A1T0 RZ, [UR4], RZ ;  /* 0x000000ffffff89a7 */ /* 0x000fe20008100404 */
[----:B------:R-:W-:Y:S01]  /*45c0*/  NOP ;  /* 0x0000000000007918 */ /* 0x000fe20000000000 */
[----:B-1----:R-:W1:Y:S01]  /*45d0*/  LDS R0, [UR8+0x14] ;  /* 0x00001408ff007984 */ /* 0x002e620008000800 */
[----:B------:R-:W-:-:S04]  /*45e0*/  ULOP3.LUT UR4, UR44, 0xffff, URZ, 0xc0, !UPT ;  /* 0x0000ffff2c047892 */ /* 0x000fc8000f8ec0ff */
[----:B------:R-:W-:-:S04]  /*45f0*/  USHF.R.U32.HI UR4, URZ, 0x5, UR4 ;  /* 0x00000005ff047899 */ /* 0x000fc80008011604 */
[----:B------:R-:W-:Y:S02]  /*4600*/  USHF.L.U32 UR5, UR5, UR4, URZ ;  /* 0x0000000405057299 */ /* 0x000fe400080006ff */
[----:B------:R-:W-:-:S04]  /*4610*/  USHF.L.U32 UR4, UR6, UR4, URZ ;  /* 0x0000000406047299 */ /* 0x000fc800080006ff */
[----:B-1----:R-:W-:-:S04]  /*4620*/  LOP3.LUT R0, R0, UR5, RZ, 0xc0, !PT ;  /* 0x0000000500007c12 */ /* 0x002fc8000f8ec0ff */
[----:B------:R-:W-:-:S13]  /*4630*/  ISETP.NE.AND P0, PT, R0, UR5, PT ;  /* 0x0000000500007c0c */ /* 0x000fda000bf05270 */
[----:B------:R-:W-:Y:S05]  /*4640*/  @P0 BRA `(.L_x_85) ;  /* 0x0000000000580947 */ /* 0x000fea0003800000 */
[----:B------:R-:W1:Y:S02]  /*4650*/  LDS R0, [UR8+0x18] ;  /* 0x00001808ff007984 */ /* 0x000e640008000800 */
[----:B-1----:R-:W-:-:S04]  /*4660*/  LOP3.LUT R0, R0, UR4, RZ, 0xc0, !PT ;  /* 0x0000000400007c12 */ /* 0x002fc8000f8ec0ff */
[----:B------:R-:W-:-:S13]  /*4670*/  ISETP.NE.AND P0, PT, R0, UR4, PT ;  /* 0x0000000400007c0c */ /* 0x000fda000bf05270 */
[----:B------:R-:W-:Y:S05]  /*4680*/  @P0 BRA `(.L_x_86) ;  /* 0x00000000003c0947 */ /* 0x000fea0003800000 */
[----:B------:R-:W1:Y:S01]  /*4690*/  S2R R2, SR_LANEID ;  /* 0x0000000000027919 */ /* 0x000e620000000000 */
[----:B------:R-:W-:-:S06]  /*46a0*/  ULOP3.LUT UR5, URZ, UR5, URZ, 0x33, !UPT ;  /* 0x00000005ff057292 */ /* 0x000fcc000f8e33ff */
[----:B------:R-:W-:-:S04]  /*46b0*/  IMAD.U32 R0, RZ, RZ, UR5 ;  /* 0x00000005ff007e24 */ /* 0x000fc8000f8e00ff */
[----:B------:R2:W4:Y:S02]  /*46c0*/  REDUX UR7, R0 ;  /* 0x00000000000773c4 */ /* 0x0005240000000000 */
[----:B------:R1:W-:Y:S01]  /*46d0*/  UTCATOMSWS.AND URZ, UR5 ;  /* 0x0000000500ff79e3 */ /* 0x0003e20008000000 */
[----:B--2---:R-:W-:Y:S01]  /*46e0*/  LOP3.LUT R0, RZ, UR4, RZ, 0x33, !PT ;  /* 0x00000004ff007c12 */ /* 0x004fe2000f8e33ff */
[----:B------:R-:W-:Y:S02]  /*46f0*/  VOTEU.ANY UR4, UPT, PT ;  /* 0x0000000000047886 */ /* 0x000fe400038e0100 */
[----:B------:R-:W-:Y:S02]  /*4700*/  UFLO.U32 UR4, UR4 ;  /* 0x00000004000472bd */ /* 0x000fe400080e0000 */
[----:B------:R-:W2:Y:S04]  /*4710*/  REDUX UR6, R0 ;  /* 0x00000000000673c4 */ /* 0x000ea80000000000 */
[----:B-1----:R-:W-:-:S02]  /*4720*/  ISETP.EQ.U32.AND P0, PT, R2, UR4, PT ;  /* 0x0000000402007c0c */ /* 0x002fc4000bf02070 */
[----:B----4-:R-:W-:-:S11]  /*4730*/  MOV R2, UR7 ;  /* 0x0000000700027c02 */ /* 0x010fd60008000f00 */
[----:B------:R1:W-:Y:S01]  /*4740*/  @P0 ATOMS.AND RZ, [UR8+0x14], R2 ;  /* 0x00001402ffff098c */ /* 0x0003e2000a800008 */
[----:B--2---:R-:W-:-:S05]  /*4750*/  IMAD.U32 R0, RZ, RZ, UR6 ;  /* 0x00000006ff007e24 */ /* 0x004fca000f8e00ff */
[----:B------:R1:W-:Y:S01]  /*4760*/  @P0 ATOMS.AND RZ, [UR8+0x18], R0 ;  /* 0x00001800ffff098c */ /* 0x0003e2000a800008 */
[----:B------:R-:W-:Y:S05]  /*4770*/  BRA `(.L_x_87) ;  /* 0x0000000000147947 */ /* 0x000fea0003800000 */
.L_x_86:
[----:B------:R-:W-:Y:S02]  /*4780*/  MOV R2, 0x47a0 ;  /* 0x000047a000027802 */ /* 0x000fe40000000f00 */
[----:B---3-5:R-:W-:Y:S05]  /*4790*/  CALL.REL.NOINC `($__internal_0_$__cuda_sm10x_tcgen05_guardrail_trap_col_being_dealloced_not_returned_by_alloc) ;  /* 0x0000005400f87944 */ /* 0x028fea0003c00000 */
[----:B------:R-:W-:Y:S05]  /*47a0*/  BRA `(.L_x_87) ;  /* 0x0000000000087947 */ /* 0x000fea0003800000 */
.L_x_85:
[----:B------:R-:W-:Y:S02]  /*47b0*/  MOV R2, 0x47d0 ;  /* 0x000047d000027802 */ /* 0x000fe40000000f00 */
[----:B---3-5:R-:W-:Y:S05]  /*47c0*/  CALL.REL.NOINC `($__internal_2_$__cuda_sm10x_tcgen05_guardrail_trap_unallocated_columns_being_dealloced) ;  /* 0x0000005800047944 */ /* 0x028fea0003c00000 */
.L_x_87:
[----:B------:R-:W-:Y:S01]  /*47d0*/  NOP ;  /* 0x0000000000007918 */ /* 0x000fe20000000000 */
[----:B------:R-:W-:Y:S05]  /*47e0*/  EXIT ;  /* 0x000000000000794d */ /* 0x000fea0003800000 */
.L_x_58:
[----:B------:R-:W-:-:S09]  /*47f0*/  UISETP.NE.OR UP0, UPT, UR25, 0x3, !UP5 ;  /* 0x000000031900788c */ /* 0x000fd2000ef05670 */
[----:B------:R-:W-:Y:S05]  /*4800*/  BRA.U UP0, `(.L_x_88) ;  /* 0x0000001100b87547 */ /* 0x000fea000b800000 */
[----:B------:R-:W2:Y:S01]  /*4810*/  LDCU UR31, c[0x0][0x370] ;  /* 0x00006e00ff1f77ac */ /* 0x000ea20008000800 */
[----:B------:R-:W3:Y:S01]  /*4820*/  LDC.64 R16, c[0x0][0x348] ;  /* 0x0000d200ff107b82 */ /* 0x000ee20000000a00 */
[----:B------:R-:W-:Y:S02]  /*4830*/  HFMA2 R13, -RZ, RZ, 0, 0 ;  /* 0x00000000ff0d7431 */ /* 0x000fe400000001ff */
[----:B------:R-:W-:Y:S01]  /*4840*/  IMAD.MOV.U32 R15, RZ, RZ, 0x1 ;  /* 0x00000001ff0f7424 */ /* 0x000fe200078e00ff */
[----:B------:R-:W2:Y:S01]  /*4850*/  LDCU.128 UR48, c[0x0][0xb10] ;  /* 0x00016200ff3077ac */ /* 0x000ea20008000c00 */
[----:B------:R-:W-:Y:S01]  /*4860*/  IMAD.MOV.U32 R14, RZ, RZ, RZ ;  /* 0x000000ffff0e7224 */ /* 0x000fe200078e00ff */
[----:B------:R-:W-:Y:S01]  /*4870*/  MOV R7, 0x1000 ;  /* 0x0000100000077802 */ /* 0x000fe20000000f00 */
[----:B------:R-:W4:Y:S01]  /*4880*/  LDCU UR30, c[0x0][0x374] ;  /* 0x00006e80ff1e77ac */ /* 0x000f220008000800 */
[----:B------:R-:W1:Y:S01]  /*4890*/  LDC.64 R2, c[0x0][0x888] ;  /* 0x00022200ff027b82 */ /* 0x000e620000000a00 */
[----:B------:R-:W4:Y:S01]  /*48a0*/  LDCU UR15, c[0x0][0xb0c] ;  /* 0x00016180ff0f77ac */ /* 0x000f220008000800 */
[----:B------:R-:W3:Y:S06]  /*48b0*/  LDCU UR52, c[0x0][0xb20] ;  /* 0x00016400ff3477ac */ /* 0x000eec0008000800 */
[----:B------:R-:W1:Y:S01]  /*48c0*/  LDC.64 R4, c[0x0][0x890] ;  /* 0x00022400ff047b82 */ /* 0x000e620000000a00 */
[----:B------:R-:W3:Y:S01]  /*48d0*/  LDCU UR4, c[0x0][0xb30] ;  /* 0x00016600ff0477ac */ /* 0x000ee20008000800 */
[----:B------:R-:W-:Y:S01]  /*48e0*/  UMOV UR21, 0x400 ;  /* 0x0000040000157882 */ /* 0x000fe20000000000 */
[----:B--2---:R-:W-:-:S02]  /*48f0*/  UIMAD.WIDE.U32 UR6, UR31, UR48, URZ ;  /* 0x000000301f0672a5 */ /* 0x004fc4000f8e00ff */
[----:B----4-:R-:W-:Y:S02]  /*4900*/  UIMAD.WIDE.U32 UR8, UR30, UR51, URZ ;  /* 0x000000331e0872a5 */ /* 0x010fe4000f8e00ff */
[----:B------:R-:W-:Y:S02]  /*4910*/  ULEA UR21, UR47, UR21, 0x18 ;  /* 0x000000152f157291 */ /* 0x000fe4000f8ec0ff */
[----:B------:R-:W-:Y:S02]  /*4920*/  UPLOP3.LUT UP2, UPT, UPT, UPT, UPT, 0x40, 0x4 ;  /* 0x000000000004789c */ /* 0x000fe40003f4e870 */
[----:B------:R-:W-:Y:S01]  /*4930*/  UIADD3 UR37, UPT, UPT, UR21, 0x88, URZ ;  /* 0x0000008815257890 */ /* 0x000fe2000fffe0ff */
[----:B------:R-:W-:Y:S01]  /*4940*/  UMOV UR6, UR7 ;  /* 0x0000000700067c82 */ /* 0x000fe20008000000 */
[----:B------:R-:W-:Y:S01]  /*4950*/  UMOV UR38, UR9 ;  /* 0x0000000900267c82 */ /* 0x000fe20008000000 */
[----:B------:R-:W-:Y:S02]  /*4960*/  UISETP.GE.AND UP0, UPT, UR45, 0x1, UPT ;  /* 0x000000012d00788c */ /* 0x000fe4000bf06270 */
[----:B------:R-:W-:Y:S01]  /*4970*/  UISETP.NE.AND UP4, UPT, UR45, 0x1, UPT ;  /* 0x000000012d00788c */ /* 0x000fe2000bf85270 */
[----:B------:R-:W2:Y:S01]  /*4980*/  LDCU.64 UR22, c[0x0][0xb28] ;  /* 0x00016500ff1677ac */ /* 0x000ea20008000a00 */
[----:B------:R-:W-:-:S02]  /*4990*/  UISETP.NE.AND UP6, UPT, UR15, 0x1, UPT ;  /* 0x000000010f00788c */ /* 0x000fc4000bfc5270 */
[----:B------:R-:W-:Y:S02]  /*49a0*/  UISETP.NE.AND UP5, UPT, UR50, 0x1, UPT ;  /* 0x000000013200788c */ /* 0x000fe4000bfa5270 */
[----:B------:R-:W-:Y:S02]  /*49b0*/  UIADD3 UR41, UPT, UPT, UR21, 0x70, URZ ;  /* 0x0000007015297890 */ /* 0x000fe4000fffe0ff */
[----:B------:R-:W-:Y:S02]  /*49c0*/  UIADD3 UR33, UPT, UPT, UR21, 0x78, URZ ;  /* 0x0000007815217890 */ /* 0x000fe4000fffe0ff */
[----:B------:R-:W-:Y:S02]  /*49d0*/  UIADD3 UR25, UPT, UPT, UR21, 0x80, URZ ;  /* 0x0000008015197890 */ /* 0x000fe4000fffe0ff */
[----:B------:R-:W-:Y:S02]  /*49e0*/  UPRMT UR37, UR47, 0x654, UR37 ;  /* 0x000006542f257896 */ /* 0x000fe40008000025 */
[----:B------:R-:W-:-:S02]  /*49f0*/  USHF.R.U32.HI UR39, URZ, UR49, UR6 ;  /* 0x00000031ff277299 */ /* 0x000fc40008011606 */
[----:B---3--:R-:W-:Y:S02]  /*4a00*/  USHF.R.U32.HI UR38, URZ, UR52, UR38 ;  /* 0x00000034ff267299 */ /* 0x008fe40008011626 */
[----:B------:R-:W-:-:S11]  /*4a10*/  UISETP.NE.AND UP3, UPT, UR4, 0x1, UPT ;  /* 0x000000010400788c */ /* 0x000fd6000bf65270 */
.L_x_99:
[C---:B------:R-:W-:Y:S02]  /*4a20*/  LEA R12, R14.reuse, UR21, 0x3 ;  /* 0x000000150e0c7c11 */ /* 0x040fe4000f8e18ff */
[----:B------:R-:W-:Y:S02]  /*4a30*/  SHF.L.U32 R0, R13, 0x1f, RZ ;  /* 0x0000001f0d007819 */ /* 0x000fe400000006ff */
[----:B------:R-:W-:Y:S02]  /*4a40*/  LEA R8, R14, UR21, 0x4 ;  /* 0x000000150e087c11 */ /* 0x000fe4000f8e20ff */
[----:B---3--:R-:W3:Y:S02]  /*4a50*/  SYNCS.PHASECHK.TRANS64.TRYWAIT P0, [R12+URZ+0xc0], R0 ;  /* 0x0000c0000c0075a7 */ /* 0x008ee400080011ff */
[----:B---3--:R-:W-:Y:S05]  /*4a60*/  @!P0 BRA `(.L_x_89) ;  /* 0x0000004c00f48947 */ /* 0x008fea0003800000 */
.L_x_188:
[----:B------:R-:W4:Y:S01]  /*4a70*/  LDS.128 R8, [R8+0x150] ;  /* 0x0001500008087984 */ /* 0x000f220000000c00 */
[----:B------:R-:W-:Y:S01]  /*4a80*/  UISETP.GE.AND UP0, UPT, UR45, 0x1, UPT ;  /* 0x000000012d00788c */ /* 0x000fe2000bf06270 */
[----:B------:R-:W-:Y:S01]  /*4a90*/  @!PT LDS RZ, [RZ] ;  /* 0x00000000fffff984 */ /* 0x000fe20000000800 */
[----:B------:R-:W-:Y:S01]  /*4aa0*/  @!PT LDS RZ, [RZ] ;  /* 0x00000000fffff984 */ /* 0x000fe20000000800 */
[----:B------:R-:W-:Y:S01]  /*4ab0*/  @!PT LDS RZ, [RZ] ;  /* 0x00000000fffff984 */ /* 0x000fe20000000800 */
[----:B------:R-:W-:Y:S01]  /*4ac0*/  @!PT LDS RZ, [RZ] ;  /* 0x00000000fffff984 */ /* 0x000fe20000000800 */
[----:B------:R1:W-:Y:S06]  /*4ad0*/  MEMBAR.ALL.CTA ;  /* 0x0000000000007992 */ /* 0x0003ec0000008000 */
[----:B-1----:R-:W1:Y:S01]  /*4ae0*/  FENCE.VIEW.ASYNC.S ;  /* 0x00000000000073c6 */ /* 0x002e620000000000 */
[----:B----4-:R-:W-:Y:S11]  /*4af0*/  LOP3.LUT P0, RZ, R10, 0x1, RZ, 0xc0, !PT ;  /* 0x000000010aff7812 */ /* 0x010ff6000780c0ff */
[----:B------:R-:W-:Y:S02]  /*4b00*/  @!UPT UIADD3 URZ, UPT, UPT, URZ, URZ, URZ ;  /* 0x000000fffffff290 */ /* 0x000fe4000fffe0ff */
[----:B-1----:R-:W-:Y:S01]  /*4b10*/  VOTEU.ANY UP1, P0 ;  /* 0x0000000000ff7886 */ /* 0x002fe20000020100 */
[----:B------:R-:W-:Y:S11]  /*4b20*/  PLOP3.LUT P0, PT, PT, PT, UP1, 0x80, 0x8 ;  /* 0x000000000008781c */ /* 0x000ff60003f0f018 */
[----:B------:R-:W-:Y:S02]  /*4b30*/  @!UPT UIADD3 URZ, UPT, UPT, URZ, URZ, URZ ;  /* 0x000000fffffff290 */ /* 0x000fe4000fffe0ff */
[----:B---3--:R-:W-:Y:S02]  /*4b40*/  @P0 SHF.R.U32.HI R0, RZ, 0x10, R9 ;  /* 0x00000010ff000819 */ /* 0x008fe40000011609 */
[----:B------:R-:W-:Y:S02]  /*4b50*/  @P0 MOV R6, R8 ;  /* 0x0000000800060202 */ /* 0x000fe40000000f00 */
[----:B------:R-:W-:Y:S01]  /*4b60*/  @P0 R2UR UR4, R0 ;  /* 0x00000000000402ca */ /* 0x000fe200000e0000 */
[----:B------:R-:W-:Y:S01]  /*4b70*/  VIADD R0, R12, 0xd0 ;  /* 0x000000d00c007836 */ /* 0x000fe20000000000 */
[----:B------:R-:W-:Y:S02]  /*4b80*/  @P0 LOP3.LUT R8, R9, 0xffff, RZ, 0xc0, !PT ;  /* 0x0000ffff09080812 */ /* 0x000fe400078ec0ff */
[----:B------:R-:W-:Y:S02]  /*4b90*/  @P0 R2UR UR6, R6 ;  /* 0x00000000060602ca */ /* 0x000fe400000e0000 */
[----:B------:R-:W-:Y:S02]  /*4ba0*/  PRMT R0, RZ, 0x654, R0 ;  /* 0x00000654ff007816 */ /* 0x000fe40000000000 */
[----:B------:R-:W-:Y:S02]  /*4bb0*/  @P0 R2UR UR5, R8 ;  /* 0x00000000080502ca */ /* 0x000fe400000e0000 */
[----:B------:R1:W-:Y:S03]  /*4bc0*/  SYNCS.ARRIVE.TRANS64.RED.A1T0 RZ, [R0+URZ], RZ ;  /* 0x000000ff00ff79a7 */ /* 0x0003e600081004ff */
[----:B------:R-:W-:Y:S04]  /*4bd0*/  @UP1 UMOV UR29, UR4 ;  /* 0x00000004001d1c82 */ /* 0x000fe80008000000 */
[----:B------:R-:W-:Y:S04]  /*4be0*/  @UP1 UMOV UR14, UR6 ;  /* 0x00000006000e1c82 */ /* 0x000fe80008000000 */
[----:B------:R-:W-:Y:S01]  /*4bf0*/  @UP1 UMOV UR13, UR5 ;  /* 0x00000005000d1c82 */ /* 0x000fe20008000000 */
[----:B------:R-:W-:Y:S05]  /*4c00*/  BRA.U !UP0, `(.L_x_90) ;  /* 0x0000000108a47547 */ /* 0x000fea000b800000 */
[----:B------:R-:W-:Y:S02]  /*4c10*/  UIMAD.WIDE.U32 UR16, UR13, UR51, URZ ;  /* 0x000000330d1072a5 */ /* 0x000fe4000f8e00ff */
[----:B------:R-:W-:Y:S02]  /*4c20*/  UIMAD.WIDE.U32 UR18, UR14, UR48, URZ ;  /* 0x000000300e1272a5 */ /* 0x000fe4000f8e00ff */
[----:B------:R-:W-:Y:S02]  /*4c30*/  USEL UR4, UR30, UR38, !UP5 ;  /* 0x000000261e047287 */ /* 0x000fe4000e800000 */
[----:B------:R-:W-:Y:S02]  /*4c40*/  USEL UR7, UR31, UR39, !UP6 ;  /* 0x000000271f077287 */ /* 0x000fe4000f000000 */
[----:B--2---:R-:W-:Y:S02]  /*4c50*/  UIMAD.WIDE.U32 UR8, UR4, UR22, URZ ;  /* 0x00000016040872a5 */ /* 0x004fe4000f8e00ff */
[----:B------:R-:W-:Y:S01]  /*4c60*/  UIMAD.WIDE.U32 UR10, UR7, UR22, URZ ;  /* 0x00000016070a72a5 */ /* 0x000fe2000f8e00ff */
[----:B------:R-:W-:Y:S02]  /*4c70*/  UMOV UR5, UR17 ;  /* 0x0000001100057c82 */ /* 0x000fe40008000000 */
[----:B------:R-:W-:Y:S03]  /*4c80*/  USHF.R.U32.HI UR6, URZ, UR52, UR5 ;  /* 0x00000034ff067299 */ /* 0x000fe60008011605 */
[----:B------:R-:W-:Y:S01]  /*4c90*/  UMOV UR5, UR19 ;  /* 0x0000001300057c82 */ /* 0x000fe20008000000 */
[----:B------:R-:W-:Y:S02]  /*4ca0*/  USEL UR6, UR13, UR6, !UP5 ;  /* 0x000000060d067287 */ /* 0x000fe4000e800000 */
[----:B------:R-:W-:Y:S03]  /*4cb0*/  USHF.R.U32.HI UR12, URZ, UR49, UR5 ;  /* 0x00000031ff0c7299 */ /* 0x000fe60008011605 */
[----:B------:R-:W-:Y:S02]  /*4cc0*/  UMOV UR5, UR9 ;  /* 0x0000000900057c82 */ /* 0x000fe40008000000 */
[----:B------:R-:W-:Y:S03]  /*4cd0*/  @UP4 USHF.R.U32.HI UR4, URZ, UR23, UR5 ;  /* 0x00000017ff044299 */ /* 0x000fe60008011605 */
[----:B------:R-:W-:Y:S01]  /*4ce0*/  UMOV UR5, UR11 ;  /* 0x0000000b00057c82 */ /* 0x000fe20008000000 */
[----:B------:R-:W-:Y:S02]  /*4cf0*/  UIMAD UR4, UR45, UR4, URZ ;  /* 0x000000042d0472a4 */ /* 0x000fe4000f8e02ff */
[----:B------:R-:W-:Y:S02]  /*4d00*/  @UP4 USHF.R.U32.HI UR7, URZ, UR23, UR5 ;  /* 0x00000017ff074299 */ /* 0x000fe40008011605 */
[----:B------:R-:W-:Y:S02]  /*4d10*/  UIMAD.WIDE.U32 UR10, UR6, UR22, URZ ;  /* 0x00000016060a72a5 */ /* 0x000fe4000f8e00ff */
[----:B------:R-:W-:Y:S02]  /*4d20*/  USEL UR5, UR14, UR12, !UP6 ;  /* 0x0000000c0e057287 */ /* 0x000fe4000f000000 */
[----:B------:R-:W-:Y:S02]  /*4d30*/  UIMAD UR8, UR45, UR7, URZ ;  /* 0x000000072d0872a4 */ /* 0x000fe4000f8e02ff */
[----:B------:R-:W-:Y:S03]  /*4d40*/  UISETP.GE.AND UP0, UPT, UR6, UR4, UPT ;  /* 0x000000040600728c */ /* 0x000fe6000bf06270 */
[----:B------:R-:W-:Y:S01]  /*4d50*/  UMOV UR4, UR11 ;  /* 0x0000000b00047c82 */ /* 0x000fe20008000000 */
[----:B------:R-:W-:Y:S02]  /*4d60*/  UISETP.GE.OR UP0, UPT, UR5, UR8, UP0 ;  /* 0x000000080500728c */ /* 0x000fe40008706670 */
[----:B------:R-:W-:Y:S02]  /*4d70*/  USHF.R.U32.HI UR4, URZ, UR23, UR4 ;  /* 0x00000017ff047299 */ /* 0x000fe40008011604 */
[----:B------:R-:W-:Y:S02]  /*4d80*/  UIMAD.WIDE.U32 UR8, UR5, UR22, URZ ;  /* 0x00000016050872a5 */ /* 0x000fe4000f8e00ff */
[----:B------:R-:W-:Y:S04]  /*4d90*/  USEL UR10, UR6, UR4, !UP4 ;  /* 0x00000004060a7287 */ /* 0x000fe8000e000000 */
[----:B------:R-:W-:Y:S01]  /*4da0*/  UIADD3 UR11, UPT, UPT, -UR10, URZ, URZ ;  /* 0x000000ff0a0b7290 */ /* 0x000fe2000fffe1ff */
[----:B------:R-:W-:Y:S02]  /*4db0*/  @!UP0 UMOV UR4, UR9 ;  /* 0x0000000900048c82 */ /* 0x000fe40008000000 */
[----:B------:R-:W-:Y:S02]  /*4dc0*/  @!UP0 USHF.R.U32.HI UR4, URZ, UR23, UR4 ;  /* 0x00000017ff048299 */ /* 0x000fe40008011604 */
[----:B------:R-:W-:Y:S02]  /*4dd0*/  UIMAD UR8, UR45, UR11, UR6 ;  /* 0x0000000b2d0872a4 */ /* 0x000fe4000f8e0206 */
[----:B------:R-:W-:Y:S04]  /*4de0*/  @!UP0 USEL UR4, UR5, UR4, !UP4 ;  /* 0x0000000405048287 */ /* 0x000fe8000e000000 */
[----:B------:R-:W-:Y:S02]  /*4df0*/  @!UP0 UIMAD UR7, UR7, UR8, UR4 ;  /* 0x00000008070782a4 */ /* 0x000fe4000f8e0204 */
[----:B------:R-:W-:Y:S02]  /*4e00*/  @!UP0 UIADD3 UR9, UPT, UPT, UR10, -UR4, URZ ;  /* 0x800000040a098290 */ /* 0x000fe4000fffe0ff */
[----:B------:R-:W-:Y:S02]  /*4e10*/  UIADD3 UR8, UPT, UPT, -UR6, URZ, URZ ;  /* 0x000000ff06087290 */ /* 0x000fe4000fffe1ff */
[----:B------:R-:W-:Y:S02]  /*4e20*/  UIADD3 UR4, UPT, UPT, -UR5, URZ, URZ ;  /* 0x000000ff05047290 */ /* 0x000fe4000fffe1ff */
[----:B------:R-:W-:Y:S03]  /*4e30*/  @!UP0 UIMAD UR6, UR9, UR45, UR5 ;  /* 0x0000002d090682a4 */ /* 0x000fe6000f8e0205 */
[----:B------:R-:W-:Y:S01]  /*4e40*/  @!UP0 UMOV UR5, UR7 ;  /* 0x0000000700058c82 */ /* 0x000fe20008000000 */
[----:B------:R-:W-:Y:S02]  /*4e50*/  UIMAD UR7, UR15, UR4, UR14 ;  /* 0x000000040f0772a4 */ /* 0x000fe4000f8e020e */
[----:B------:R-:W-:Y:S02]  /*4e60*/  UIMAD UR4, UR50, UR8, UR13 ;  /* 0x00000008320472a4 */ /* 0x000fe4000f8e020d */
[----:B------:R-:W-:Y:S02]  /*4e70*/  UIMAD UR14, UR5, UR15, UR7 ;  /* 0x0000000f050e72a4 */ /* 0x000fe4000f8e0207 */
[----:B------:R-:W-:Y:S11]  /*4e80*/  UIMAD UR13, UR6, UR50, UR4 ;  /* 0x00000032060d72a4 */ /* 0x000ff6000f8e0204 */
[----:B------:R-:W-:Y:S01]  /*4e90*/  @!UPT UIADD3 URZ, UPT, UPT, URZ, URZ, URZ ;  /* 0x000000fffffff290 */ /* 0x000fe2000fffe0ff */
.L_x_90:
[----:B------:R-:W3:Y:S01]  /*4ea0*/  @!UP3 LDCU.128 UR8, c[0x0][0xb10] ;  /* 0x00016200ff08b7ac */ /* 0x000ee20008000c00 */
[C---:B------:R-:W-:Y:S02]  /*4eb0*/  ISETP.NE.U32.AND P1, PT, R4.reuse, RZ, PT ;  /* 0x000000ff0400720c */ /* 0x040fe40003f25070 */
[----:B------:R-:W-:Y:S02]  /*4ec0*/  ISETP.NE.U32.AND P0, PT, R4, RZ, PT ;  /* 0x000000ff0400720c */ /* 0x000fe40003f05070 */
[C---:B------:R-:W-:Y:S02]  /*4ed0*/  ISETP.NE.AND.EX P1, PT, R5.reuse, RZ, PT, P1 ;  /* 0x000000ff0500720c */ /* 0x040fe40003f25310 */
[----:B------:R-:W-:Y:S01]  /*4ee0*/  ISETP.NE.AND.EX P0, PT, R5, RZ, PT, P0 ;  /* 0x000000ff0500720c */ /* 0x000fe20003f05300 */
[----:B------:R-:W4:Y:S01]  /*4ef0*/  @!UP3 LDCU UR5, c[0x0][0xb0c] ;  /* 0x00016180ff05b7ac */ /* 0x000f220008000800 */
[----:B------:R-:W-:Y:S01]  /*4f00*/  SHF.L.U32 R9, R15, 0x1f, RZ ;  /* 0x0000001f0f097819 */ /* 0x000fe200000006ff */
[----:B------:R-:W-:Y:S02]  /*4f10*/  USHF.L.U32 UR42, UR28, 0x7, URZ ;  /* 0x000000071c2a7899 */ /* 0x000fe400080006ff */
[----:B------:R-:W-:Y:S02]  /*4f20*/  USHF.L.U32 UR43, UR20, 0x6, URZ ;  /* 0x00000006142b7899 */ /* 0x000fe400080006ff */
[----:B---3--:R-:W-:Y:S07]  /*4f30*/  UIMAD.WIDE.U32 UR6, UR14, UR8, URZ ;  /* 0x000000080e0672a5 */ /* 0x008fee000f8e00ff */
[----:B------:R-:W-:Y:S01]  /*4f40*/  @!UP3 UMOV UR4, UR7 ;  /* 0x000000070004bc82 */ /* 0x000fe20008000000 */
[----:B----4-:R-:W-:Y:S02]  /*4f50*/  @!UP3 UISETP.NE.AND UP0, UPT, UR5, 0x1, UPT ;  /* 0x000000010500b88c */ /* 0x010fe4000bf05270 */
[----:B------:R-:W-:Y:S02]  /*4f60*/  @!UP3 USHF.R.U32.HI UR4, URZ, UR9, UR4 ;  /* 0x00000009ff04b299 */ /* 0x000fe40008011604 */
[----:B------:R-:W-:Y:S02]  /*4f70*/  UIMAD.WIDE.U32 UR6, UR13, UR11, URZ ;  /* 0x0000000b0d0672a5 */ /* 0x000fe4000f8e00ff */
[----:B------:R-:W-:Y:S02]  /*4f80*/  @!UP3 USEL UR8, UR14, UR4, !UP0 ;  /* 0x000000040e08b287 */ /* 0x000fe4000c000000 */
[----:B------:R-:W-:Y:S03]  /*4f90*/  @!UP3 UISETP.NE.AND UP0, UPT, UR10, 0x1, UPT ;  /* 0x000000010a00b88c */ /* 0x000fe6000bf05270 */
[----:B------:R-:W-:Y:S02]  /*4fa0*/  @!UP3 UMOV UR6, UR7 ;  /* 0x000000070006bc82 */ /* 0x000fe40008000000 */
[----:B------:R-:W3:Y:S02]  /*4fb0*/  @!UP3 LDCU UR4, c[0x0][0xb20] ;  /* 0x00016400ff04b7ac */ /* 0x000ee40008000800 */
[----:B---3--:R-:W-:Y:S04]  /*4fc0*/  @!UP3 USHF.R.U32.HI UR6, URZ, UR4, UR6 ;  /* 0x00000004ff06b299 */ /* 0x008fe80008011606 */
[----:B------:R-:W-:Y:S04]  /*4fd0*/  @!UP3 USEL UR6, UR13, UR6, !UP0 ;  /* 0x000000060d06b287 */ /* 0x000fe8000c000000 */
[----:B------:R-:W-:Y:S02]  /*4fe0*/  @!UP3 UIADD3 UR4, UPT, UPT, -UR8, UR6, URZ ;  /* 0x000000060804b290 */ /* 0x000fe4000fffe1ff */
[----:B------:R-:W-:Y:S02]  /*4ff0*/  @!UP3 UIADD3 UR6, UPT, UPT, UR8, -UR6, URZ ;  /* 0x800000060806b290 */ /* 0x000fe4000fffe0ff */
[----:B------:R-:W-:Y:S02]  /*5000*/  @!UP3 UIMAD UR14, UR4, UR5, UR14 ;  /* 0x00000005040eb2a4 */ /* 0x000fe4000f8e020e */
[----:B------:R-:W-:Y:S01]  /*5010*/  @!UP3 UIMAD UR13, UR6, UR10, UR13 ;  /* 0x0000000a060db2a4 */ /* 0x000fe2000f8e020d */
[----:B------:R-:W-:Y:S11]  /*5020*/  BRA.U UP2, `(.L_x_91) ;  /* 0x0000000102107547 */ /* 0x000ff6000b800000 */
[----:B------:R-:W-:Y:S04]  /*5030*/  MOV R6, UR46 ;  /* 0x0000002e00067c02 */ /* 0x000fe80008000f00 */
[----:B------:R-:W-:Y:S04]  /*5040*/  SHF.L.U32 R6, R6, 0x1f, RZ ;  /* 0x0000001f06067819 */ /* 0x000fe800000006ff */
[----:B------:R-:W3:Y:S02]  /*5050*/  SYNCS.PHASECHK.TRANS64.TRYWAIT P2, [UR21+0xb8], R6 ;  /* 0x0000b806ff0075a7 */ /* 0x000ee40008041115 */
[----:B---3--:R-:W-:Y:S05]  /*5060*/  @!P2 BRA `(.L_x_92) ;  /* 0x000000480088a947 */ /* 0x008fea0003800000 */
.L_x_91:
[----:B------:R-:W-:Y:S05]  /*5070*/  @!P1 BRA `(.L_x_93) ;  /* 0x0000000000309947 */ /* 0x000fea0003800000 */
[----:B------:R-:W-:Y:S01]  /*5080*/  ISETP.NE.U32.AND P1, PT, R2, RZ, PT ;  /* 0x000000ff0200720c */ /* 0x000fe20003f25070 */
[----:B------:R-:W3:Y:S01]  /*5090*/  LDCU.64 UR4, c[0x0][0x358] ;  /* 0x00006b00ff0477ac */ /* 0x000ee20008000a00 */
[----:B------:R-:W-:Y:S02]  /*50a0*/  IMAD.MOV.U32 R50, RZ, RZ, 0x1 ;  /* 0x00000001ff327424 */ /* 0x000fe400078e00ff */
[----:B------:R-:W-:Y:S11]  /*50b0*/  ISETP.NE.AND.EX P1, PT, R3, RZ, PT, P1 ;  /* 0x000000ff0300720c */ /* 0x000ff60003f25310 */
[----:B------:R-:W-:Y:S02]  /*50c0*/  @!UPT UIADD3 URZ, UPT, UPT, URZ, URZ, URZ ;  /* 0x000000fffffff290 */ /* 0x000fe4000fffe0ff */
[----:B------:R-:W4:Y:S01]  /*50d0*/  @P1 LDC.64 R10, c[0x0][0x888] ;  /* 0x00022200ff0a1b82 */ /* 0x000f220000000a00 */
[----:B-1----:R-:W-:Y:S04]  /*50e0*/  @P1 IMAD R0, R4, UR36, RZ ;  /* 0x0000002404001c24 */ /* 0x002fe8000f8e02ff */
[----:B----4-:R-:W-:Y:S04]  /*50f0*/  @P1 IMAD.WIDE R10, R0, 0x4, R10 ;  /* 0x00000004000a1825 */ /* 0x010fe800078e020a */
[----:B------:R-:W-:Y:S01]  /*5100*/  HFMA2 R0, -RZ, RZ, 0, 5.9604644775390625e-08 ;  /* 0x00000001ff007431 */ /* 0x000fe200000001ff */
[----:B---3-5:R3:W5:Y:S04]  /*5110*/  @P1 LDG.E R27, desc[UR4][R10.64] ;  /* 0x000000040a1b1981 */ /* 0x028768000c1e1900 */
[----:B------:R-:W-:Y:S01]  /*5120*/  @!P1 PRMT R50, R0, 0x7610, R50 ;  /* 0x0000761000329816 */ /* 0x000fe20000000032 */
[----:B---3--:R-:W4:Y:S06]  /*5130*/  @!P1 LDC R27, c[0x0][0x880] ;  /* 0x00022000ff1b9b82 */ /* 0x008f2c0000000800 */
.L_x_93:
[----:B----45:R-:W-:Y:S01]  /*5140*/  @!P0 FSETP.EQ.AND P1, PT, R27, RZ, PT ;  /* 0x000000ff1b00820b */ /* 0x030fe20003f22000 */
[----:B------:R-:W-:Y:S01]  /*5150*/  @!UPT UIADD3 URZ, UPT, UPT, URZ, URZ, URZ ;  /* 0x000000fffffff290 */ /* 0x000fe2000fffe0ff */
[----:B------:R-:W-:Y:S11]  /*5160*/  @!P0 BRA `(.L_x_94) ;  /* 0x0000000000188947 */ /* 0x000ff60003800000 */
[----:B------:R-:W-:Y:S02]  /*5170*/  LOP3.LUT P0, RZ, R50, 0xff, RZ, 0xc0, !PT ;  /* 0x000000ff32ff7812 */ /* 0x000fe4000780c0ff */
[----:B------:R-:W-:Y:S04]  /*5180*/  ISETP.NE.U32.AND P1, PT, R2, RZ, PT ;  /* 0x000000ff0200720c */ /* 0x000fe80003f25070 */
[----:B------:R-:W-:Y:S04]  /*5190*/  ISETP.NE.AND.EX P1, PT, R3, RZ, PT, P1 ;  /* 0x000000ff0300720c */ /* 0x000fe80003f25310 */
[----:B------:R-:W-:Y:S03]  /*51a0*/  PLOP3.LUT P1, PT, P1, PT, PT, 0x8, 0x80 ;  /* 0x000000000080781c */ /* 0x000fe60000f2e170 */
[----:B------:R-:W-:Y:S11]  /*51b0*/  @P0 FSETP.EQ.AND P1, PT, R27, RZ, PT ;  /* 0x000000ff1b00020b */ /* 0x000ff60003f22000 */
[----:B------:R-:W-:Y:S02]  /*51c0*/  @!UPT UIADD3 URZ, UPT, UPT, URZ, URZ, URZ ;  /* 0x000000fffffff290 */ /* 0x000fe4000fffe0ff */
.L_x_94:
[----:B------:R-:W3:Y:S01]  /*51d0*/  SYNCS.PHASECHK.TRANS64.TRYWAIT P2, [UR21+0x90], R9 ;  /* 0x00009009ff0075a7 */ /* 0x000ee20008041115 */
[----:B------:R-:W-:Y:S04]  /*51e0*/  ELECT P0, URZ, PT ;  /* 0x0000000000ff782f */ /* 0x000fe80003800000 */
[----:B------:R-:W-:Y:S11]  /*51f0*/  PLOP3.LUT P1, PT, P1, P0, PT, 0xf2, 0x2f ;  /* 0x00000000002f781c */ /* 0x000ff60000f21e72 */
[----:B------:R-:W-:Y:S02]  /*5200*/  @!UPT UIADD3 URZ, UPT, UPT, URZ, URZ, URZ ;  /* 0x000000fffffff290 */ /* 0x000fe4000fffe0ff */
[----:B------:R-:W-:Y:S05]  /*5210*/  @!P1 IADD3 R8, P0, PT, R16, 0x580, RZ ;  /* 0x0000058010089810 */ /* 0x000fea0007f1e0ff */
[----:B-1----:R-:W-:Y:S01]  /*5220*/  @!P1 IMAD.X R6, RZ, RZ, R17, P0 ;  /* 0x000000ffff069224 */ /* 0x002fe200000e0611 */
[----:B---3--:R-:W-:Y:S07]  /*5230*/  @!P2 BRA `(.L_x_95) ;  /* 0x00000048002ca947 */ /* 0x008fee0003800000 */
.L_x_191:
[----:B------:R-:W-:Y:S01]  /*5240*/  @!P1 R2UR UR5, R8 ;  /* 0x00000000080592ca */ /* 0x000fe200000e0000 */
[----:B------:R-:W-:Y:S01]  /*5250*/  VOTEU.ALL UP0, P1 ;  /* 0x0000000000ff7886 */ /* 0x000fe20000800000 */
[----:B------:R-:W-:Y:S01]  /*5260*/  @!P1 R2UR UR4, R6 ;  /* 0x00000000060492ca */ /* 0x000fe200000e0000 */
[----:B------:R-:W-:Y:S01]  /*5270*/  UMOV UR16, 0x0 ;  /* 0x0000000000107882 */ /* 0x000fe20000000000 */
[----:B------:R-:W-:Y:S01]  /*5280*/  UMOV UR17, 0x10000000 ;  /* 0x1000000000117882 */ /* 0x000fe20000000000 */
[----:B------:R-:W-:Y:S01]  /*5290*/  UMOV UR44, UR36 ;  /* 0x00000024002c7c82 */ /* 0x000fe20008000000 */
[----:B------:R-:W-:Y:S01]  /*52a0*/  @!UP0 UIADD3 UR40, UPT, UPT, UR21, 0x200, URZ ;  /* 0x0000020015288890 */ /* 0x000fe2000fffe0ff */
[----:B-1----:R-:W-:Y:S01]  /*52b0*/  @!P1 IMAD.MOV.U32 R0, RZ, RZ, 0x1000 ;  /* 0x00001000ff009424 */ /* 0x002fe200078e00ff */
[----:B------:R-:W-:Y:S01]  /*52c0*/  @!UP0 UIADD3 UR10, UPT, UPT, UR42, 0x40, URZ ;  /* 0x000000402a0a8890 */ /* 0x000fe2000fffe0ff */
[----:B------:R-:W-:Y:S01]  /*52d0*/  @!P1 IADD3 R8, P0, PT, R16, 0x580, RZ ;  /* 0x0000058010089810 */ /* 0x000fe20007f1e0ff */
[----:B------:R-:W-:Y:S01]  /*52e0*/  @!UP0 UIADD3 UR8, UPT, UPT, UR21, 0xa00, URZ ;  /* 0x00000a0015088890 */ /* 0x000fe2000fffe0ff */
[----:B------:R-:W-:Y:S02]  /*52f0*/  VOTEU.ALL UP0, P1 ;  /* 0x0000000000ff7886 */ /* 0x000fe40000800000 */
[----:B------:R-:W-:Y:S01]  /*5300*/  IMAD.U32 R10, RZ, RZ, UR5 ;  /* 0x00000005ff0a7e24 */ /* 0x000fe2000f8e00ff */
[----:B------:R-:W-:Y:S01]  /*5310*/  UMOV UR9, UR41 ;  /* 0x0000002900097c82 */ /* 0x000fe20008000000 */
[----:B------:R-:W-:Y:S01]  /*5320*/  IMAD.U32 R11, RZ, RZ, UR4 ;  /* 0x00000004ff0b7e24 */ /* 0x000fe2000f8e00ff */
[----:B------:R-:W-:Y:S01]  /*5330*/  UMOV UR11, UR43 ;  /* 0x0000002b000b7c82 */ /* 0x000fe20008000000 */
[----:B------:R-:W-:Y:S01]  /*5340*/  UMOV UR12, UR36 ;  /* 0x00000024000c7c82 */ /* 0x000fe20008000000 */
[----:B------:R-:W-:Y:S01]  /*5350*/  @!P1 R2UR UR4, R10 ;  /* 0x000000000a0492ca */ /* 0x000fe200000e0000 */
[----:B------:R-:W-:Y:S01]  /*5360*/  UPRMT UR6, UR47, 0x654, UR41 ;  /* 0x000006542f067896 */ /* 0x000fe20008000029 */
[----:B------:R-:W-:Y:S01]  /*5370*/  @!P1 R2UR UR5, R11 ;  /* 0x000000000b0592ca */ /* 0x000fe200000e0000 */
[----:B------:R-:W-:Y:S11]  /*5380*/  @!P1 IMAD.X R6, RZ, RZ, R17, P0 ;  /* 0x000000ffff069224 */ /* 0x000ff600000e0611 */
[----:B------:R-:W-:Y:S01]  /*5390*/  @!UPT UIADD3 URZ, UPT, UPT, URZ, URZ, URZ ;  /* 0x000000fffffff290 */ /* 0x000fe2000fffe0ff */
[----:B------:R1:W-:Y:S01]  /*53a0*/  @!UP0 UTMALDG.3D [UR40], [UR4], desc[UR16] ;  /* 0x00001028040085b4 */ /* 0x0003e20008011000 */
[----:B------:R-:W-:Y:S05]  /*53b0*/  VOTEU.ALL UP0, P1 ;  /* 0x0000000000ff7886 */ /* 0x000fea0000800000 */
[----:B------:R1:W-:Y:S01]  /*53c0*/  @!UP0 UTMALDG.3D [UR8], [UR4], desc[UR16] ;  /* 0x00001008040085b4 */ /* 0x0003e20008011000 */
[----:B------:R1:W-:Y:S01]  /*53d0*/  @!P1 SYNCS.ARRIVE.TRANS64.RED.A0TR RZ, [UR21+0x70], R0 ;  /* 0x00007000ffff99a7 */ /* 0x0003e20008300415 */
[----:B------:R-:W-:Y:S01]  /*53e0*/  SYNCS.ARRIVE.TRANS64.RED.A1T0 RZ, [UR6], RZ ;  /* 0x000000ffffff79a7 */ /* 0x000fe20008100406 */
[----:B------:R-:W3:Y:S02]  /*53f0*/  SYNCS.PHASECHK.TRANS64.TRYWAIT P2, [UR21+0x98], R9 ;  /* 0x00009809ff0075a7 */ /* 0x000ee40008041115 */
[----:B-1-3--:R-:W-:Y:S05]  /*5400*/  @!P2 BRA `(.L_x_96) ;  /* 0x0000004400d0a947 */ /* 0x00afea0003800000 */
.L_x_193:
        /* <DEDUP_REMOVED lines=10> */
[----:B------:R-:W-:Y:S02]  /*54b0*/  @!UP0 UIADD3 UR10, UPT, UPT, UR42, 0x50, URZ ;  /* 0x000000502a0a8890 */ /* 0x000fe4000fffe0ff */
[----:B------:R-:W-:Y:S01]  /*54c0*/  @!UP0 UIADD3 UR8, UPT, UPT, UR21, 0x1a00, URZ ;  /* 0x00001a0015088890 */ /* 0x000fe2000fffe0ff */
[----:B------:R-:W-:Y:S01]  /*54d0*/  IMAD.U32 R10, RZ, RZ, UR5 ;  /* 0x00000005ff0a7e24 */ /* 0x000fe2000f8e00ff */
[----:B------:R-:W-:Y:S01]  /*54e0*/  VOTEU.ALL UP0, P1 ;  /* 0x0000000000ff7886 */ /* 0x000fe20000800000 */
[----:B------:R-:W-:Y:S01]  /*54f0*/  IMAD.U32 R11, RZ, RZ, UR4 ;  /* 0x00000004ff0b7e24 */ /* 0x000fe2000f8e00ff */
[----:B------:R-:W-:Y:S01]  /*5500*/  UMOV UR9, UR33 ;  /* 0x0000002100097c82 */ /* 0x000fe20008000000 */
[----:B------:R-:W-:Y:S01]  /*5510*/  UMOV UR11, UR43 ;  /* 0x0000002b000b7c82 */ /* 0x000fe20008000000 */
[----:B------:R-:W-:Y:S01]  /*5520*/  @!P1 R2UR UR4, R10 ;  /* 0x000000000a0492ca */ /* 0x000fe200000e0000 */
[----:B------:R-:W-:Y:S01]  /*5530*/  UMOV UR12, UR36 ;  /* 0x00000024000c7c82 */ /* 0x000fe20008000000 */
[----:B------:R-:W-:Y:S01]  /*5540*/  @!P1 R2UR UR5, R11 ;  /* 0x000000000b0592ca */ /* 0x000fe200000e0000 */
[----:B------:R-:W-:Y:S01]  /*5550*/  UPRMT UR6, UR47, 0x654, UR33 ;  /* 0x000006542f067896 */ /* 0x000fe20008000021 */
[----:B------:R-:W-:Y:S11]  /*5560*/  @!P1 IMAD.X R6, RZ, RZ, R17, P0 ;  /* 0x000000ffff069224 */ /* 0x000ff600000e0611 */
[----:B------:R1:W-:Y:S01]  /*5570*/  @!UP0 UTMALDG.3D [UR32], [UR4], desc[UR16] ;  /* 0x00001020040085b4 */ /* 0x0003e20008011000 */
[----:B------:R-:W-:Y:S05]  /*5580*/  VOTEU.ALL UP0, P1 ;  /* 0x0000000000ff7886 */ /* 0x000fea0000800000 */
[----:B------:R1:W-:Y:S01]  /*5590*/  @!UP0 UTMALDG.3D [UR8], [UR4], desc[UR16] ;  /* 0x00001008040085b4 */ /* 0x0003e20008011000 */
[----:B------:R1:W-:Y:S01]  /*55a0*/  @!P1 SYNCS.ARRIVE.TRANS64.RED.A0TR RZ, [UR21+0x78], R0 ;  /* 0x00007800ffff99a7 */ /* 0x0003e20008300415 */
[----:B------:R-:W-:Y:S01]  /*55b0*/  SYNCS.ARRIVE.TRANS64.RED.A1T0 RZ, [UR6], RZ ;  /* 0x000000ffffff79a7 */ /* 0x000fe20008100406 */
[----:B------:R-:W3:Y:S02]  /*55c0*/  SYNCS.PHASECHK.TRANS64.TRYWAIT P2, [UR21+0xa0], R9 ;  /* 0x0000a009ff0075a7 */ /* 0x000ee40008041115 */
[----:B-1-3--:R-:W-:Y:S05]  /*55d0*/  @!P2 BRA `(.L_x_97) ;  /* 0x000000440074a947 */ /* 0x00afea0003800000 */
.L_x_195:
        /* <DEDUP_REMOVED lines=9> */
[----:B------:R-:W-:Y:S01]  /*5670*/  VIADD R14, R14, 0x1 ;  /* 0x000000010e0e7836 */ /* 0x000fe20000000000 */
        /* <DEDUP_REMOVED lines=10> */
[----:B------:R-:W-:Y:S01]  /*5720*/  UMOV UR12, UR36 ;  /* 0x00000024000c7c82 */ /* 0x000fe20008000000 */
[----:B------:R-:W-:Y:S11]  /*5730*/  UPRMT UR6, UR47, 0x654, UR25 ;  /* 0x000006542f067896 */ /* 0x000ff60008000019 */
[----:B------:R1:W-:Y:S01]  /*5740*/  @!UP0 UTMALDG.3D [UR24], [UR4], desc[UR16] ;  /* 0x00001018040085b4 */ /* 0x0003e20008011000 */
[----:B------:R-:W-:Y:S05]  /*5750*/  VOTEU.ALL UP0, P1 ;  /* 0x0000000000ff7886 */ /* 0x000fea0000800000 */
[----:B------:R1:W-:Y:S01]  /*5760*/  @!UP0 UTMALDG.3D [UR8], [UR4], desc[UR16] ;  /* 0x00001008040085b4 */ /* 0x0003e20008011000 */
[----:B------:R1:W-:Y:S01]  /*5770*/  @!P1 SYNCS.ARRIVE.TRANS64.RED.A0TR RZ, [UR21+0x80], R0 ;  /* 0x00008000ffff99a7 */ /* 0x0003e20008300415 */
[----:B------:R-:W-:Y:S01]  /*5780*/  SYNCS.ARRIVE.TRANS64.RED.A1T0 RZ, [UR6], RZ ;  /* 0x000000ffffff79a7 */ /* 0x000fe20008100406 */
[----:B------:R-:W3:Y:S02]  /*5790*/  SYNCS.PHASECHK.TRANS64.TRYWAIT P0, [UR21+0xa8], R9 ;  /* 0x0000a809ff0075a7 */ /* 0x000ee40008001115 */
[----:B-1-3--:R-:W-:Y:S05]  /*57a0*/  @!P0 BRA `(.L_x_98) ;  /* 0x0000004400188947 */ /* 0x00afea0003800000 */
.L_x_197:
[----:B------:R-:W-:Y:S01]  /*57b0*/  UPLOP3.LUT UP2, UPT, UPT, UPT, UPT, 0x80, 0x8 ;  /* 0x000000000008789c */ /* 0x000fe20003f4f070 */
[----:B------:R-:W-:Y:S01]  /*57c0*/  @!P1 IADD3 R6, P0, PT, R16, 0x580, RZ ;  /* 0x0000058010069810 */ /* 0x000fe20007f1e0ff */
[----:B------:R-:W-:Y:S01]  /*57d0*/  UMOV UR6, 0x0 ;  /* 0x0000000000067882 */ /* 0x000fe20000000000 */
[----:B------:R-:W-:Y:S01]  /*57e0*/  UMOV UR7, 0x10000000 ;  /* 0x1000000000077882 */ /* 0x000fe20000000000 */
[----:B------:R-:W-:Y:S01]  /*57f0*/  VOTEU.ALL UP0, P1 ;  /* 0x0000000000ff7886 */ /* 0x000fe20000800000 */
[----:B------:R-:W-:Y:S01]  /*5800*/  @!P1 R2UR UR5, R6 ;  /* 0x00000000060592ca */ /* 0x000fe200000e0000 */
[----:B-1----:R-:W-:Y:S01]  /*5810*/  @!P1 IMAD.X R0, RZ, RZ, R17, P0 ;  /* 0x000000ffff009224 */ /* 0x002fe200000e0611 */
[----:B------:R-:W-:Y:S01]  /*5820*/  UMOV UR19, UR43 ;  /* 0x0000002b00137c82 */ /* 0x000fe20008000000 */
[----:B------:R-:W-:Y:S01]  /*5830*/  UMOV UR20, UR36 ;  /* 0x0000002400147c82 */ /* 0x000fe20008000000 */
[----:B------:R-:W-:Y:S01]  /*5840*/  @!UP0 UIADD3 UR18, UPT, UPT, UR42, 0x30, URZ ;  /* 0x000000302a128890 */ /* 0x000fe2000fffe0ff */
[----:B------:R-:W-:Y:S01]  /*5850*/  R2UR UR24, R52 ;  /* 0x00000000341872ca */ /* 0x000fe200000e0000 */
[----:B------:R-:W-:Y:S01]  /*5860*/  @!UP0 UIADD3 UR16, UPT, UPT, UR21, 0x3200, URZ ;  /* 0x0000320015108890 */ /* 0x000fe2000fffe0ff */
[----:B------:R-:W-:Y:S01]  /*5870*/  @!P1 R2UR UR4, R0 ;  /* 0x00000000000492ca */ /* 0x000fe200000e0000 */
[----:B------:R-:W-:Y:S01]  /*5880*/  @!UP0 UIADD3 UR17, UPT, UPT, UR21, 0x88, URZ ;  /* 0x0000008815118890 */ /* 0x000fe2000fffe0ff */
[----:B------:R-:W-:Y:S01]  /*5890*/  ISETP.NE.AND P0, PT, R14, 0x2, PT ;  /* 0x000000020e00780c */ /* 0x000fe20003f05270 */
[----:B------:R-:W-:Y:S01]  /*58a0*/  @!UP0 UIADD3 UR10, UPT, UPT, UR42, 0x70, URZ ;  /* 0x000000702a0a8890 */ /* 0x000fe2000fffe0ff */
[----:B------:R-:W-:Y:S01]  /*58b0*/  LOP3.LUT R15, R15, 0x1, RZ, 0x3c, !PT ;  /* 0x000000010f0f7812 */ /* 0x000fe200078e3cff */
[----:B------:R-:W-:Y:S01]  /*58c0*/  @!UP0 UIADD3 UR8, UPT, UPT, UR21, 0x3a00, URZ ;  /* 0x00003a0015088890 */ /* 0x000fe2000fffe0ff */
[----:B------:R-:W-:Y:S01]  /*58d0*/  IMAD.U32 R8, RZ, RZ, UR5 ;  /* 0x00000005ff087e24 */ /* 0x000fe2000f8e00ff */
[----:B------:R-:W-:Y:S01]  /*58e0*/  VOTEU.ALL UP0, P1 ;  /* 0x0000000000ff7886 */ /* 0x000fe20000800000 */
[----:B------:R-:W-:Y:S01]  /*58f0*/  UMOV UR11, UR43 ;  /* 0x0000002b000b7c82 */ /* 0x000fe20008000000 */
[----:B------:R-:W-:Y:S01]  /*5900*/  UMOV UR12, UR36 ;  /* 0x00000024000c7c82 */ /* 0x000fe20008000000 */
[----:B------:R-:W-:Y:S01]  /*5910*/  UMOV UR9, UR17 ;  /* 0x0000001100097c82 */ /* 0x000fe20008000000 */
[----:B------:R-:W-:Y:S01]  /*5920*/  SEL R0, RZ, 0x1, P0 ;  /* 0x00000001ff007807 */ /* 0x000fe20000000000 */
[----:B------:R-:W-:Y:S01]  /*5930*/  UIADD3 UR28, UPT, UPT, UR13, UR24, URZ ;  /* 0x000000180d1c7290 */ /* 0x000fe2000fffe0ff */
[----:B------:R-:W-:Y:S01]  /*5940*/  IMAD.U32 R9, RZ, RZ, UR4 ;  /* 0x00000004ff097e24 */ /* 0x000fe2000f8e00ff */
[----:B------:R-:W-:Y:S01]  /*5950*/  @!P1 R2UR UR4, R8 ;  /* 0x00000000080492ca */ /* 0x000fe200000e0000 */
[----:B------:R-:W-:Y:S01]  /*5960*/  UMOV UR36, UR29 ;  /* 0x0000001d00247c82 */ /* 0x000fe20008000000 */
[----:B------:R-:W-:Y:S02]  /*5970*/  LOP3.LUT R13, R13, R0, RZ, 0x3c, !PT ;  /* 0x000000000d0d7212 */ /* 0x000fe400078e3cff */
[----:B------:R-:W-:Y:S02]  /*5980*/  @!P1 R2UR UR5, R9 ;  /* 0x00000000090592ca */ /* 0x000fe400000e0000 */
[----:B------:R-:W-:Y:S11]  /*5990*/  SEL R14, R14, RZ, P0 ;  /* 0x000000ff0e0e7207 */ /* 0x000ff60000000000 */
[----:B------:R1:W-:Y:S01]  /*59a0*/  @!UP0 UTMALDG.3D [UR16], [UR4], desc[UR6] ;  /* 0x00000610040085b4 */ /* 0x0003e20008011000 */
[----:B------:R-:W-:Y:S05]  /*59b0*/  VOTEU.ALL UP0, P1 ;  /* 0x0000000000ff7886 */ /* 0x000fea0000800000 */
[----:B------:R3:W-:Y:S01]  /*59c0*/  @!UP0 UTMALDG.3D [UR8], [UR4], desc[UR6] ;  /* 0x00000608040085b4 */ /* 0x0007e20008011000 */
[----:B------:R3:W-:Y:S01]  /*59d0*/  @!P1 SYNCS.ARRIVE.TRANS64.RED.A0TR RZ, [UR21+0x88], R7 ;  /* 0x00008807ffff99a7 */ /* 0x0007e20008300415 */
[----:B------:R-:W-:Y:S01]  /*59e0*/  SYNCS.ARRIVE.TRANS64.RED.A1T0 RZ, [UR37], RZ ;  /* 0x000000ffffff79a7 */ /* 0x000fe20008100425 */
[----:B-1----:R-:W-:Y:S01]  /*59f0*/  UIADD3 UR20, UPT, UPT, UR14, UR63, URZ ;  /* 0x0000003f0e147290 */ /* 0x002fe2000fffe0ff */
[----:B------:R-:W-:Y:S11]  /*5a00*/  BRA.U UP1, `(.L_x_99) ;  /* 0xfffffff101047547 */ /* 0x000ff6000b83ffff */
[----:B------:R-:W-:-:S04]  /*5a10*/  SHF.L.U32 R2, R15, 0x1f, RZ ;  /* 0x0000001f0f027819 */ /* 0x000fc800000006ff */
[----:B------:R-:W1:Y:S02]  /*5a20*/  SYNCS.PHASECHK.TRANS64.TRYWAIT P0, [UR21+0x90], R2 ;  /* 0x00009002ff0075a7 */ /* 0x000e640008001115 */
[----:B-1----:R-:W-:Y:S05]  /*5a30*/  @!P0 BRA `(.L_x_100) ;  /* 0x00000040008c8947 */ /* 0x002fea0003800000 */
.L_x_199:
[----:B------:R-:W4:Y:S02]  /*5a40*/  SYNCS.PHASECHK.TRANS64.TRYWAIT P0, [UR21+0x98], R2 ;  /* 0x00009802ff0075a7 */ /* 0x000f240008001115 */
[----:B----4-:R-:W-:Y:S05]  /*5a50*/  @!P0 BRA `(.L_x_101) ;  /* 0x00000040009c8947 */ /* 0x010fea0003800000 */
.L_x_201:
[----:B------:R-:W4:Y:S02]  /*5a60*/  SYNCS.PHASECHK.TRANS64.TRYWAIT P0, [UR21+0xa0], R2 ;  /* 0x0000a002ff0075a7 */ /* 0x000f240008001115 */
[----:B----4-:R-:W-:Y:S05]  /*5a70*/  @!P0 BRA `(.L_x_102) ;  /* 0x0000004000ac8947 */ /* 0x010fea0003800000 */
.L_x_203:
[----:B-1----:R-:W-:-:S07]  /*5a80*/  MOV R0, UR21 ;  /* 0x0000001500007c02 */ /* 0x002fce0008000f00 */
.L_x_103:
[----:B-1----:R-:W-:-:S04]  /*5a90*/  SHF.L.U32 R2, R15, 0x1f, RZ ;  /* 0x0000001f0f027819 */ /* 0x002fc800000006ff */
[----:B------:R1:W4:Y:S03]  /*5aa0*/  SYNCS.PHASECHK.TRANS64.TRYWAIT P0, [R0+URZ+0xa8], R2 ;  /* 0x0000a802000075a7 */ /* 0x00032600080011ff */
[----:B----4-:R-:W-:Y:S05]  /*5ab0*/  @!P0 NANOSLEEP.SYNCS 0x989680 ;  /* 0x009896800000895d */ /* 0x010fea0003900000 */
[----:B------:R-:W4:Y:S02]  /*5ac0*/  @!P0 SYNCS.PHASECHK.TRANS64 P0, [R0+URZ+0xa8], R2 ;  /* 0x0000a802000085a7 */ /* 0x000f2400080010ff */
[----:B--234-:R-:W-:Y:S05]  /*5ad0*/  @P0 EXIT ;  /* 0x000000000000094d */ /* 0x01cfea0003800000 */
[----:B------:R-:W-:Y:S05]  /*5ae0*/  BRA `(.L_x_103) ;  /* 0xfffffffc00e87947 */ /* 0x000fea000383ffff */
.L_x_88:
[----:B------:R-:W-:-:S06]  /*5af0*/  UISETP.GE.AND UP0, UPT, UR25, 0x4, UPT ;  /* 0x000000041900788c */ /* 0x000fcc000bf06270 */
[----:B------:R-:W-:-:S13]  /*5b00*/  PLOP3.LUT P0, PT, PT, PT, UP0, 0x80, 0x8 ;  /* 0x000000000008781c */ /* 0x000fda0003f0f008 */
[----:B-1----:R-:W-:Y:S05]  /*5b10*/  @!P0 EXIT ;  /* 0x000000000000894d */ /* 0x002fea0003800000 */
[----:B------:R-:W-:Y:S01]  /*5b20*/  BAR.SYNC.DEFER_BLOCKING 0x6, 0xa0 ;  /* 0x0182800000007b1d */ /* 0x000fe20000010000 */
[----:B------:R-:W-:Y:S01]  /*5b30*/  IMAD.SHL.U32 R49, R61, 0x10, RZ ;  /* 0x000000103d317824 */ /* 0x000fe200078e00ff */
[----:B------:R-:W-:Y:S01]  /*5b40*/  CS2R R58, SRZ ;  /* 0x00000000003a7805 */ /* 0x000fe2000001ff00 */
[----:B------:R-:W-:Y:S02]  /*5b50*/  IMAD.SHL.U32 R5, R51, 0x200, RZ ;  /* 0x0000020033057824 */ /* 0x000fe400078e00ff */
[----:B------:R-:W-:Y:S01]  /*5b60*/  IMAD.U32 R23, R61, 0x10000, RZ ;  /* 0x000100003d177824 */ /* 0x000fe200078e00ff */
[----:B------:R-:W-:Y:S01]  /*5b70*/  UMOV UR43, 0x400 ;  /* 0x00000400002b7882 */ /* 0x000fe20000000000 */
[----:B------:R-:W-:Y:S01]  /*5b80*/  LOP3.LUT R48, R49, 0x5b0, RZ, 0xc0, !PT ;  /* 0x000005b031307812 */ /* 0x000fe200078ec0ff */
[----:B------:R-:W-:Y:S01]  /*5b90*/  ULEA UR43, UR47, UR43, 0x18 ;  /* 0x0000002b2f2b7291 */ /* 0x000fe2000f8ec0ff */
[----:B------:R-:W1:Y:S01]  /*5ba0*/  LDC.64 R44, c[0x0][0x888] ;  /* 0x00022200ff2c7b82 */ /* 0x000e620000000a00 */
[----:B------:R-:W-:Y:S01]  /*5bb0*/  IMAD.SHL.U32 R4, R61, 0x2, RZ ;  /* 0x000000023d047824 */ /* 0x000fe200078e00ff */
[----:B------:R-:W-:Y:S01]  /*5bc0*/  LOP3.LUT R48, R48, 0x200, R5, 0xf8, !PT ;  /* 0x0000020030307812 */ /* 0x000fe200078ef805 */
[----:B------:R-:W-:Y:S01]  /*5bd0*/  IMAD.SHL.U32 R5, R51, 0x200000, RZ ;  /* 0x0020000033057824 */ /* 0x000fe200078e00ff */
[C---:B------:R-:W-:Y:S01]  /*5be0*/  LOP3.LUT R6, R49.reuse, 0x40, RZ, 0xc0, !PT ;  /* 0x0000004031067812 */ /* 0x040fe200078ec0ff */
[----:B------:R-:W-:Y:S01]  /*5bf0*/  UIADD3 UR4, UPT, UPT, UR43, 0x200, URZ ;  /* 0x000002002b047890 */ /* 0x000fe2000fffe0ff */
[----:B------:R-:W-:Y:S01]  /*5c00*/  LOP3.LUT P0, RZ, R49, 0x40, RZ, 0xc0, !PT ;  /* 0x0000004031ff7812 */ /* 0x000fe2000780c0ff */
[----:B------:R-:W-:Y:S01]  /*5c10*/  IMAD.MOV.U32 R60, RZ, RZ, 0x1 ;  /* 0x00000001ff3c7424 */ /* 0x000fe200078e00ff */
[----:B------:R-:W2:Y:S01]  /*5c20*/  LDC.64 R46, c[0x0][0x890] ;  /* 0x00022400ff2e7b82 */ /* 0x000ea20000000a00 */
[----:B------:R-:W-:Y:S01]  /*5c30*/  LOP3.LUT R5, R5, 0x200000, RZ, 0xc0, !PT ;  /* 0x0020000005057812 */ /* 0x000fe200078ec0ff */
[----:B------:R-:W-:Y:S01]  /*5c40*/  IMAD.MOV.U32 R22, RZ, RZ, RZ ;  /* 0x000000ffff167224 */ /* 0x000fe200078e00ff */
[----:B------:R-:W-:Y:S01]  /*5c50*/  LOP3.LUT R4, R6, 0x8, R4, 0xf8, !PT ;  /* 0x0000000806047812 */ /* 0x000fe200078ef804 */
[----:B------:R-:W-:Y:S01]  /*5c60*/  IMAD.MOV.U32 R56, RZ, RZ, RZ ;  /* 0x000000ffff387224 */ /* 0x000fe200078e00ff */
[----:B------:R-:W-:Y:S01]  /*5c70*/  LOP3.LUT R23, R5, 0x400000, R23, 0xf8, !PT ;  /* 0x0040000005177812 */ /* 0x000fe200078ef817 */
[----:B------:R-:W-:Y:S01]  /*5c80*/  IMAD.U32 R53, RZ, RZ, UR4 ;  /* 0x00000004ff357e24 */ /* 0x000fe2000f8e00ff */
[----:B------:R-:W3:Y:S01]  /*5c90*/  LDS R0, [UR43+0x170] ;  /* 0x0001702bff007984 */ /* 0x000ee20008000800 */
[----:B------:R-:W4:Y:S01]  /*5ca0*/  LDC.64 R42, c[0x0][0x8b0] ;  /* 0x00022c00ff2a7b82 */ /* 0x000f220000000a00 */
[----:B------:R-:W-:Y:S01]  /*5cb0*/  LOP3.LUT R48, R48, R4, RZ, 0xfc, !PT ;  /* 0x0000000430307212 */ /* 0x000fe200078efcff */
[----:B------:R-:W1:Y:S01]  /*5cc0*/  LDCU UR60, c[0x0][0x370] ;  /* 0x00006e00ff3c77ac */ /* 0x000e620008000800 */
[----:B------:R-:W-:Y:S01]  /*5cd0*/  LOP3.LUT R61, R61, 0x60, RZ, 0xc0, !PT ;  /* 0x000000603d3d7812 */ /* 0x000fe200078ec0ff */
[----:B------:R-:W1:Y:S04]  /*5ce0*/  LDCU UR42, c[0x0][0xb0c] ;  /* 0x00016180ff2a77ac */ /* 0x000e680008000800 */
[----:B------:R-:W1:Y:S01]  /*5cf0*/  LDC.64 R40, c[0x0][0x8a8] ;  /* 0x00022a00ff287b82 */ /* 0x000e620000000a00 */
[----:B------:R-:W1:Y:S01]  /*5d00*/  LDCU UR39, c[0x0][0xb30] ;  /* 0x00016600ff2777ac */ /* 0x000e620008000800 */
[----:B------:R-:W1:Y:S01]  /*5d10*/  LDCU.64 UR54, c[0x0][0x888] ;  /* 0x00011100ff3677ac */ /* 0x000e620008000a00 */
[----:B------:R-:W1:Y:S01]  /*5d20*/  LDCU.64 UR40, c[0x0][0xb28] ;  /* 0x00016500ff2877ac */ /* 0x000e620008000a00 */
[----:B------:R-:W1:Y:S01]  /*5d30*/  LDCU.128 UR56, c[0x0][0xb10] ;  /* 0x00016200ff3877ac */ /* 0x000e620008000c00 */
[----:B------:R-:W1:Y:S01]  /*5d40*/  LDCU UR53, c[0x0][0x374] ;  /* 0x00006e80ff3577ac */ /* 0x000e620008000800 */
[----:B------:R-:W-:Y:S01]  /*5d50*/  UMOV UR52, URZ ;  /* 0x000000ff00347c82 */ /* 0x000fe20008000000 */
[----:B------:R-:W-:Y:S01]  /*5d60*/  UMOV UR46, URZ ;  /* 0x000000ff002e7c82 */ /* 0x000fe20008000000 */
[----:B---3--:R-:W-:Y:S01]  /*5d70*/  IMAD.IADD R23, R0, 0x1, R23 ;  /* 0x0000000100177824 */ /* 0x008fe200078e0217 */
[----:B--2---:R-:W-:-:S07]  /*5d80*/  P2R R0, PR, RZ, 0x1 ;  /* 0x00000001ff007803 */ /* 0x004fce0000000000 */
.L_x_147:
[----:B------:R-:W-:Y:S02]  /*5d90*/  LEA R3, R56, UR43, 0x3 ;  /* 0x0000002b38037c11 */ /* 0x000fe4000f8e18ff */
[----:B------:R-:W-:Y:S02]  /*5da0*/  SHF.L.U32 R0, R58, 0x1f, RZ ;  /* 0x0000001f3a007819 */ /* 0x000fe400000006ff */
[----:B-1----:R-:W-:Y:S02]  /*5db0*/  LEA R4, R56, UR43, 0x4 ;  /* 0x0000002b38047c11 */ /* 0x002fe4000f8e20ff */
[----:B------:R-:W2:Y:S02]  /*5dc0*/  SYNCS.PHASECHK.TRANS64.TRYWAIT P0, [R3+URZ+0xc0], R0 ;  /* 0x0000c000030075a7 */ /* 0x000ea400080011ff */
[----:B--2---:R-:W-:Y:S05]  /*5dd0*/  @!P0 BRA `(.L_x_104) ;  /* 0x0000003c00ec8947 */ /* 0x004fea0003800000 */
.L_x_204:
[----:B------:R-:W3:Y:S01]  /*5de0*/  LDS.128 R4, [R4+0x150] ;  /* 0x0001500004047984 */ /* 0x000ee20000000c00 */
[----:B------:R-:W-:Y:S01]  /*5df0*/  UISETP.GE.AND UP0, UPT, UR45, 0x1, UPT ;  /* 0x000000012d00788c */ /* 0x000fe2000bf06270 */
[----:B------:R-:W-:Y:S01]  /*5e00*/  @!PT LDS RZ, [RZ] ;  /* 0x00000000fffff984 */ /* 0x000fe20000000800 */
[----:B------:R-:W-:Y:S01]  /*5e10*/  @!PT LDS RZ, [RZ] ;  /* 0x00000000fffff984 */ /* 0x000fe20000000800 */
[----:B------:R-:W-:Y:S01]  /*5e20*/  @!PT LDS RZ, [RZ] ;  /* 0x00000000fffff984 */ /* 0x000fe20000000800 */
[----:B------:R-:W-:Y:S01]  /*5e30*/  @!PT LDS RZ, [RZ] ;  /* 0x00000000fffff984 */ /* 0x000fe20000000800 */
[----:B------:R1:W-:Y:S06]  /*5e40*/  MEMBAR.ALL.CTA ;  /* 0x0000000000007992 */ /* 0x0003ec0000008000 */
[----:B-1----:R-:W1:Y:S01]  /*5e50*/  FENCE.VIEW.ASYNC.S ;  /* 0x00000000000073c6 */ /* 0x002e620000000000 */
[----:B---3--:R-:W-:Y:S11]  /*5e60*/  LOP3.LUT P0, RZ, R6, 0x1, RZ, 0xc0, !PT ;  /* 0x0000000106ff7812 */ /* 0x008ff6000780c0ff */
[----:B------:R-:W-:Y:S02]  /*5e70*/  @!UPT UIADD3 URZ, UPT, UPT, URZ, URZ, URZ ;  /* 0x000000fffffff290 */ /* 0x000fe4000fffe0ff */
[----:B-1----:R-:W-:Y:S01]  /*5e80*/  VOTEU.ANY UP1, P0 ;  /* 0x0000000000ff7886 */ /* 0x002fe20000020100 */
[----:B------:R-:W-:Y:S01]  /*5e90*/  PLOP3.LUT P0, PT, PT, PT, UP1, 0x80, 0x8 ;  /* 0x000000000008781c */ /* 0x000fe20003f0f018 */
[----:B------:R-:W-:Y:S11]  /*5ea0*/  UP2UR UR62, UPR, URZ, 0x2 ;  /* 0x00000002ff3e7883 */ /* 0x000ff60008000000 */
[----:B------:R-:W-:Y:S01]  /*5eb0*/  @!UPT UIADD3 URZ, UPT, UPT, URZ, URZ, URZ ;  /* 0x000000fffffff290 */ /* 0x000fe2000fffe0ff */
[----:B--2---:R-:W-:Y:S02]  /*5ec0*/  @P0 SHF.R.U32.HI R0, RZ, 0x10, R5 ;  /* 0x00000010ff000819 */ /* 0x004fe40000011605 */
        /* <DEDUP_REMOVED lines=12> */
[----:B------:R-:W2:Y:S01]  /*5f90*/  LDCU UR12, c[0x0][0xb20] ;  /* 0x00016400ff0c77ac */ /* 0x000ea20008000800 */
[----:B------:R-:W-:Y:S02]  /*5fa0*/  UIMAD.WIDE.U32 UR4, UR53, UR59, URZ ;  /* 0x0000003b350472a5 */ /* 0x000fe4000f8e00ff */
[----:B------:R-:W-:Y:S02]  /*5fb0*/  UIMAD.WIDE.U32 UR6, UR60, UR56, URZ ;  /* 0x000000383c0672a5 */ /* 0x000fe4000f8e00ff */
[----:B------:R-:W-:Y:S02]  /*5fc0*/  UISETP.NE.AND UP0, UPT, UR58, 0x1, UPT ;  /* 0x000000013a00788c */ /* 0x000fe4000bf05270 */
[----:B------:R-:W-:Y:S02]  /*5fd0*/  UIMAD.WIDE.U32 UR8, UR37, UR59, URZ ;  /* 0x0000003b250872a5 */ /* 0x000fe4000f8e00ff */
[----:B------:R-:W-:Y:S02]  /*5fe0*/  UIMAD.WIDE.U32 UR10, UR38, UR56, URZ ;  /* 0x00000038260a72a5 */ /* 0x000fe4000f8e00ff */
[----:B------:R-:W-:Y:S02]  /*5ff0*/  UISETP.NE.AND UP1, UPT, UR42, 0x1, UPT ;  /* 0x000000012a00788c */ /* 0x000fe4000bf25270 */
[----:B------:R-:W-:Y:S01]  /*6000*/  UISETP.NE.AND UP2, UPT, UR45, 0x1, UPT ;  /* 0x000000012d00788c */ /* 0x000fe2000bf45270 */
[----:B------:R-:W-:Y:S02]  /*6010*/  UMOV UR4, UR5 ;  /* 0x0000000500047c82 */ /* 0x000fe40008000000 */
[----:B--2---:R-:W-:Y:S03]  /*6020*/  USHF.R.U32.HI UR5, URZ, UR12, UR4 ;  /* 0x0000000cff057299 */ /* 0x004fe60008011604 */
[----:B------:R-:W-:Y:S02]  /*6030*/  UMOV UR4, UR7 ;  /* 0x0000000700047c82 */ /* 0x000fe40008000000 */
[----:B------:R-:W-:Y:S02]  /*6040*/  USHF.R.U32.HI UR7, URZ, UR57, UR4 ;  /* 0x00000039ff077299 */ /* 0x000fe40008011604 */
[----:B------:R-:W-:Y:S02]  /*6050*/  USEL UR4, UR53, UR5, !UP0 ;  /* 0x0000000535047287 */ /* 0x000fe4000c000000 */
[----:B------:R-:W-:Y:S01]  /*6060*/  USEL UR7, UR60, UR7, !UP1 ;  /* 0x000000073c077287 */ /* 0x000fe2000c800000 */
[----:B------:R-:W-:Y:S01]  /*6070*/  UMOV UR5, UR9 ;  /* 0x0000000900057c82 */ /* 0x000fe20008000000 */
[----:B------:R-:W-:Y:S02]  /*6080*/  UIMAD.WIDE.U32 UR8, UR4, UR40, URZ ;  /* 0x00000028040872a5 */ /* 0x000fe4000f8e00ff */
[----:B------:R-:W-:Y:S03]  /*6090*/  USHF.R.U32.HI UR6, URZ, UR12, UR5 ;  /* 0x0000000cff067299 */ /* 0x000fe60008011605 */
[----:B------:R-:W-:Y:S01]  /*60a0*/  UMOV UR5, UR11 ;  /* 0x0000000b00057c82 */ /* 0x000fe20008000000 */
[----:B------:R-:W-:Y:S02]  /*60b0*/  UIMAD.WIDE.U32 UR10, UR7, UR40, URZ ;  /* 0x00000028070a72a5 */ /* 0x000fe4000f8e00ff */
[----:B------:R-:W-:Y:S02]  /*60c0*/  USHF.R.U32.HI UR12, URZ, UR57, UR5 ;  /* 0x00000039ff0c7299 */ /* 0x000fe40008011605 */
[----:B------:R-:W-:Y:S01]  /*60d0*/  USEL UR6, UR37, UR6, !UP0 ;  /* 0x0000000625067287 */ /* 0x000fe2000c000000 */
[----:B------:R-:W-:Y:S02]  /*60e0*/  UMOV UR5, UR9 ;  /* 0x0000000900057c82 */ /* 0x000fe40008000000 */
[----:B------:R-:W-:Y:S01]  /*60f0*/  UMOV UR10, UR11 ;  /* 0x0000000b000a7c82 */ /* 0x000fe20008000000 */
[----:B------:R-:W-:Y:S02]  /*6100*/  @UP2 USHF.R.U32.HI UR4, URZ, UR41, UR5 ;  /* 0x00000029ff042299 */ /* 0x000fe40008011605 */
[----:B------:R-:W-:Y:S02]  /*6110*/  @UP2 USHF.R.U32.HI UR7, URZ, UR41, UR10 ;  /* 0x00000029ff072299 */ /* 0x000fe4000801160a */
[----:B------:R-:W-:Y:S02]  /*6120*/  UIMAD UR4, UR45, UR4, URZ ;  /* 0x000000042d0472a4 */ /* 0x000fe4000f8e02ff */
        /* <DEDUP_REMOVED lines=8> */
[----:B------:R-:W-:Y:S02]  /*61b0*/  USEL UR11, UR6, UR4, !UP2 ;  /* 0x00000004060b7287 */ /* 0x000fe4000d000000 */
[----:B------:R-:W-:Y:S02]  /*61c0*/  UIADD3 UR8, UPT, UPT, -UR5, URZ, URZ ;  /* 0x000000ff05087290 */ /* 0x000fe4000fffe1ff */
[----:B------:R-:W-:Y:S01]  /*61d0*/  UIADD3 UR10, UPT, UPT, -UR11, URZ, URZ ;  /* 0x000000ff0b0a7290 */ /* 0x000fe2000fffe1ff */
[----:B------:R-:W-:Y:S01]  /*61e0*/  @!UP0 UMOV UR4, UR9 ;  /* 0x0000000900048c82 */ /* 0x000fe20008000000 */
[----:B------:R-:W-:Y:S02]  /*61f0*/  UIADD3 UR9, UPT, UPT, -UR6, URZ, URZ ;  /* 0x000000ff06097290 */ /* 0x000fe4000fffe1ff */
[----:B------:R-:W-:Y:S02]  /*6200*/  @!UP0 USHF.R.U32.HI UR4, URZ, UR41, UR4 ;  /* 0x00000029ff048299 */ /* 0x000fe40008011604 */
[----:B------:R-:W-:Y:S02]  /*6210*/  UIMAD UR10, UR45, UR10, UR6 ;  /* 0x0000000a2d0a72a4 */ /* 0x000fe4000f8e0206 */
[----:B------:R-:W-:Y:S04]  /*6220*/  @!UP0 USEL UR4, UR5, UR4, !UP2 ;  /* 0x0000000405048287 */ /* 0x000fe8000d000000 */
[----:B------:R-:W-:Y:S02]  /*6230*/  @!UP0 UIMAD UR10, UR7, UR10, UR4 ;  /* 0x0000000a070a82a4 */ /* 0x000fe4000f8e0204 */
[----:B------:R-:W-:Y:S02]  /*6240*/  @!UP0 UIADD3 UR11, UPT, UPT, UR11, -UR4, URZ ;  /* 0x800000040b0b8290 */ /* 0x000fe4000fffe0ff */
[----:B------:R-:W-:Y:S02]  /*6250*/  UIMAD UR7, UR42, UR8, UR38 ;  /* 0x000000082a0772a4 */ /* 0x000fe4000f8e0226 */
[----:B------:R-:W-:Y:S02]  /*6260*/  @!UP0 UIMAD UR6, UR11, UR45, UR5 ;  /* 0x0000002d0b0682a4 */ /* 0x000fe4000f8e0205 */
[----:B------:R-:W-:Y:S01]  /*6270*/  UIMAD UR4, UR58, UR9, UR37 ;  /* 0x000000093a0472a4 */ /* 0x000fe2000f8e0225 */
[----:B------:R-:W-:Y:S02]  /*6280*/  @!UP0 UMOV UR5, UR10 ;  /* 0x0000000a00058c82 */ /* 0x000fe40008000000 */
[----:B------:R-:W-:Y:S02]  /*6290*/  UIMAD UR38, UR5, UR42, UR7 ;  /* 0x0000002a052672a4 */ /* 0x000fe4000f8e0207 */
[----:B------:R-:W-:Y:S11]  /*62a0*/  UIMAD UR37, UR6, UR58, UR4 ;  /* 0x0000003a062572a4 */ /* 0x000ff6000f8e0204 */
[----:B------:R-:W-:Y:S01]  /*62b0*/  @!UPT UIADD3 URZ, UPT, UPT, URZ, URZ, URZ ;  /* 0x000000fffffff290 */ /* 0x000fe2000fffe0ff */
.L_x_105:
[----:B------:R-:W-:Y:S01]  /*62c0*/  UISETP.NE.AND UP0, UPT, UR39, 0x1, UPT ;  /* 0x000000012700788c */ /* 0x000fe2000bf05270 */
[----:B------:R-:W-:Y:S01]  /*62d0*/  LOP3.LUT P0, RZ, R53, 0x90, RZ, 0xc0, !PT ;  /* 0x0000009035ff7812 */ /* 0x000fe2000780c0ff */
[----:B------:R-:W-:Y:S01]  /*62e0*/  USHF.L.U32 UR50, UR20, 0x6, URZ ;  /* 0x0000000614327899 */ /* 0x000fe200080006ff */
[----:B------:R-:W-:Y:S01]  /*62f0*/  BSSY.RECONVERGENT B6, `(.L_x_106) ;  /* 0x0000034000067945 */ /* 0x000fe20003800200 */
[----:B------:R-:W-:Y:S01]  /*6300*/  USHF.L.U32 UR49, UR28, 0x7, URZ ;  /* 0x000000071c317899 */ /* 0x000fe200080006ff */
[----:B------:R-:W-:Y:S06]  /*6310*/  IADD3 R56, PT, PT, R56, 0x1, RZ ;  /* 0x0000000138387810 */ /* 0x000fec0007ffe0ff */
[----:B------:R-:W2:Y:S01]  /*6320*/  @!UP0 LDCU.128 UR12, c[0x0][0xb10] ;  /* 0x00016200ff0c87ac */ /* 0x000ea20008000c00 */
[----:B------:R-:W3:Y:S01]  /*6330*/  @!UP0 LDCU UR5, c[0x0][0xb0c] ;  /* 0x00016180ff0587ac */ /* 0x000ee20008000800 */
[----:B------:R-:W4:Y:S01]  /*6340*/  @!UP0 LDCU UR10, c[0x0][0xb20] ;  /* 0x00016400ff0a87ac */ /* 0x000f220008000800 */
[----:B--2---:R-:W-:Y:S02]  /*6350*/  UIMAD.WIDE.U32 UR8, UR38, UR12, URZ ;  /* 0x0000000c260872a5 */ /* 0x004fe4000f8e00ff */
[----:B------:R-:W-:Y:S02]  /*6360*/  UIMAD.WIDE.U32 UR6, UR37, UR15, URZ ;  /* 0x0000000f250672a5 */ /* 0x000fe4000f8e00ff */
[----:B------:R-:W-:Y:S03]  /*6370*/  @!UP0 UISETP.NE.AND UP1, UPT, UR14, 0x1, UPT ;  /* 0x000000010e00888c */ /* 0x000fe6000bf25270 */
[----:B------:R-:W-:Y:S01]  /*6380*/  @!UP0 UMOV UR4, UR9 ;  /* 0x0000000900048c82 */ /* 0x000fe20008000000 */
[----:B---3--:R-:W-:Y:S02]  /*6390*/  @!UP0 UISETP.NE.AND UP2, UPT, UR5, 0x1, UPT ;  /* 0x000000010500888c */ /* 0x008fe4000bf45270 */
[----:B------:R-:W-:Y:S01]  /*63a0*/  @!UP0 USHF.R.U32.HI UR4, URZ, UR13, UR4 ;  /* 0x0000000dff048299 */ /* 0x000fe20008011604 */
[----:B------:R-:W-:Y:S02]  /*63b0*/  @!UP0 UMOV UR6, UR7 ;  /* 0x0000000700068c82 */ /* 0x000fe40008000000 */
[----:B----4-:R-:W-:Y:S02]  /*63c0*/  @!UP0 USHF.R.U32.HI UR6, URZ, UR10, UR6 ;  /* 0x0000000aff068299 */ /* 0x010fe40008011606 */
[----:B------:R-:W-:Y:S02]  /*63d0*/  @!UP0 USEL UR7, UR38, UR4, !UP2 ;  /* 0x0000000426078287 */ /* 0x000fe4000d000000 */
[----:B------:R-:W-:Y:S04]  /*63e0*/  @!UP0 USEL UR6, UR37, UR6, !UP1 ;  /* 0x0000000625068287 */ /* 0x000fe8000c800000 */
[----:B------:R-:W-:Y:S02]  /*63f0*/  @!UP0 UIADD3 UR4, UPT, UPT, -UR7, UR6, URZ ;  /* 0x0000000607048290 */ /* 0x000fe4000fffe1ff */
[----:B------:R-:W-:Y:S02]  /*6400*/  @!UP0 UIADD3 UR6, UPT, UPT, UR7, -UR6, URZ ;  /* 0x8000000607068290 */ /* 0x000fe4000fffe0ff */
[----:B------:R-:W-:Y:S02]  /*6410*/  @!UP0 UIMAD UR38, UR4, UR5, UR38 ;  /* 0x00000005042682a4 */ /* 0x000fe4000f8e0226 */
[----:B------:R-:W-:Y:S01]  /*6420*/  @!UP0 UIMAD UR37, UR6, UR14, UR37 ;  /* 0x0000000e062582a4 */ /* 0x000fe2000f8e0225 */
[----:B------:R-:W-:Y:S11]  /*6430*/  @!P0 BRA `(.L_x_107) ;  /* 0x00000000007c8947 */ /* 0x000ff60003800000 */
[----:B------:R-:W2:Y:S01]  /*6440*/  LDCU.64 UR8, c[0x4][0x80] ;  /* 0x01001000ff0877ac */ /* 0x000ea20008000a00 */
[----:B------:R-:W-:Y:S01]  /*6450*/  MOV R2, 0x0 ;  /* 0x0000000000027802 */ /* 0x000fe20000000f00 */
[----:B------:R-:W-:Y:S02]  /*6460*/  HFMA2 R12, -RZ, RZ, 0, 5.9604644775390625e-08 ;  /* 0x00000001ff0c7431 */ /* 0x000fe400000001ff */
[----:B------:R-:W-:Y:S01]  /*6470*/  IMAD.MOV.U32 R8, RZ, RZ, 0x70 ;  /* 0x00000070ff087424 */ /* 0x000fe200078e00ff */
[----:B------:R3:W4:Y:S01]  /*6480*/  LDC.64 R14, c[0x4][R2] ;  /* 0x01000000020e7b82 */ /* 0x0007220000000a00 */
[----:B------:R-:W1:Y:S01]  /*6490*/  LDCU.64 UR6, c[0x4][0x88] ;  /* 0x01001100ff0677ac */ /* 0x000e620008000a00 */
[----:B------:R-:W-:Y:S01]  /*64a0*/  IMAD.MOV.U32 R13, RZ, RZ, RZ ;  /* 0x000000ffff0d7224 */ /* 0x000fe200078e00ff */
[----:B------:R-:W1:Y:S01]  /*64b0*/  LDCU.64 UR4, c[0x4][0x8] ;  /* 0x01000100ff0477ac */ /* 0x000e620008000a00 */
[----:B--2---:R-:W-:Y:S01]  /*64c0*/  MOV R5, UR9 ;  /* 0x0000000900057c02 */ /* 0x004fe20008000f00 */
[----:B------:R-:W-:Y:S01]  /*64d0*/  IMAD.U32 R4, RZ, RZ, UR8 ;  /* 0x00000008ff047e24 */ /* 0x000fe2000f8e00ff */
[----:B-1----:R-:W-:Y:S01]  /*64e0*/  MOV R7, UR7 ;  /* 0x0000000700077c02 */ /* 0x002fe20008000f00 */
[----:B------:R-:W-:Y:S01]  /*64f0*/  IMAD.U32 R6, RZ, RZ, UR6 ;  /* 0x00000006ff067e24 */ /* 0x000fe2000f8e00ff */
[----:B------:R-:W-:Y:S01]  /*6500*/  MOV R11, UR5 ;  /* 0x00000005000b7c02 */ /* 0x000fe20008000f00 */
[----:B------:R-:W-:Y:S02]  /*6510*/  IMAD.U32 R10, RZ, RZ, UR4 ;  /* 0x00000004ff0a7e24 */ /* 0x000fe4000f8e00ff */
[----:B------:R-:W-:Y:S07]  /*6520*/  LEPC R20, `(.L_x_108) ;  /* 0x000000001014794e */ /* 0x000fee0000000000 */
[----:B---345:R-:W-:Y:S05]  /*6530*/  CALL.ABS.NOINC R14 ;  /* 0x000000000e007343 */ /* 0x038fea0003c00000 */
.L_x_108:
[----:B------:R-:W1:Y:S01]  /*6540*/  LDCU.64 UR8, c[0x4][0x80] ;  /* 0x01001000ff0877ac */ /* 0x000e620008000a00 */
[----:B------:R-:W2:Y:S01]  /*6550*/  LDC.64 R2, c[0x4][R2] ;  /* 0x0100000002027b82 */ /* 0x000ea20000000a00 */
[----:B------:R-:W-:Y:S02]  /*6560*/  HFMA2 R12, -RZ, RZ, 0, 5.9604644775390625e-08 ;  /* 0x00000001ff0c7431 */ /* 0x000fe400000001ff */
[----:B------:R-:W-:Y:S02]  /*6570*/  IMAD.MOV.U32 R8, RZ, RZ, 0x70 ;  /* 0x00000070ff087424 */ /* 0x000fe400078e00ff */
[----:B------:R-:W-:Y:S01]  /*6580*/  IMAD.MOV.U32 R13, RZ, RZ, RZ ;  /* 0x000000ffff0d7224 */ /* 0x000fe200078e00ff */
[----:B------:R-:W3:Y:S01]  /*6590*/  LDCU.64 UR6, c[0x4][0x88] ;  /* 0x01001100ff0677ac */ /* 0x000ee20008000a00 */
[----:B------:R-:W4:Y:S01]  /*65a0*/  LDCU.64 UR4, c[0x4][0x8] ;  /* 0x01000100ff0477ac */ /* 0x000f220008000a00 */
[----:B-1----:R-:W-:Y:S02]  /*65b0*/  MOV R4, UR8 ;  /* 0x0000000800047c02 */ /* 0x002fe40008000f00 */
[----:B------:R-:W-:Y:S02]  /*65c0*/  MOV R5, UR9 ;  /* 0x0000000900057c02 */ /* 0x000fe40008000f00 */
[----:B---3--:R-:W-:Y:S01]  /*65d0*/  MOV R7, UR7 ;  /* 0x0000000700077c02 */ /* 0x008fe20008000f00 */
[----:B------:R-:W-:Y:S01]  /*65e0*/  IMAD.U32 R6, RZ, RZ, UR6 ;  /* 0x00000006ff067e24 */ /* 0x000fe2000f8e00ff */
[----:B----4-:R-:W-:Y:S01]  /*65f0*/  MOV R11, UR5 ;  /* 0x00000005000b7c02 */ /* 0x010fe20008000f00 */
[----:B------:R-:W-:Y:S02]  /*6600*/  IMAD.U32 R10, RZ, RZ, UR4 ;  /* 0x00000004ff0a7e24 */ /* 0x000fe4000f8e00ff */
[----:B------:R-:W-:Y:S07]  /*6610*/  LEPC R20, `(.L_x_107) ;  /* 0x000000001014794e */ /* 0x000fee0000000000 */
[----:B--2---:R-:W-:Y:S05]  /*6620*/  CALL.ABS.NOINC R2 ;  /* 0x0000000002007343 */ /* 0x004fea0003c00000 */
.L_x_107:
[----:B------:R-:W-:Y:S05]  /*6630*/  BSYNC.RECONVERGENT B6 ;  /* 0x0000000000067941 */ /* 0x000fea0003800200 */
.L_x_106:
[----:B------:R-:W-:Y:S02]  /*6640*/  ISETP.NE.U32.AND P0, PT, RZ, UR54, PT ;  /* 0x00000036ff007c0c */ /* 0x000fe4000bf05070 */
[C---:B------:R-:W-:Y:S02]  /*6650*/  ISETP.NE.U32.AND P1, PT, R46.reuse, RZ, PT ;  /* 0x000000ff2e00720c */ /* 0x040fe40003f25070 */
[----:B------:R-:W-:Y:S02]  /*6660*/  ISETP.NE.U32.AND P4, PT, R46, RZ, PT ;  /* 0x000000ff2e00720c */ /* 0x000fe40003f85070 */
[----:B------:R-:W-:Y:S02]  /*6670*/  ISETP.NE.AND.EX P0, PT, RZ, UR55, PT, P0 ;  /* 0x00000037ff007c0c */ /* 0x000fe4000bf05300 */
[C---:B------:R-:W-:Y:S02]  /*6680*/  ISETP.NE.AND.EX P1, PT, R47.reuse, RZ, PT, P1 ;  /* 0x000000ff2f00720c */ /* 0x040fe40003f25310 */
[----:B------:R-:W-:Y:S02]  /*6690*/  ISETP.NE.AND.EX P4, PT, R47, RZ, P0, P4 ;  /* 0x000000ff2f00720c */ /* 0x000fe40000785340 */
[----:B------:R-:W-:Y:S02]  /*66a0*/  ISETP.NE.U32.AND P5, PT, R42, RZ, PT ;  /* 0x000000ff2a00720c */ /* 0x000fe40003fa5070 */
[----:B------:R-:W-:Y:S02]  /*66b0*/  ISETP.NE.U32.AND P3, PT, RZ, UR54, PT ;  /* 0x00000036ff007c0c */ /* 0x000fe4000bf65070 */
[----:B------:R-:W-:Y:S02]  /*66c0*/  PLOP3.LUT P2, PT, PT, PT, PT, 0x8, 0x80 ;  /* 0x000000000080781c */ /* 0x000fe40003f4e170 */
[----:B------:R-:W-:Y:S02]  /*66d0*/  ISETP.NE.AND.EX P5, PT, R43, RZ, PT, P5 ;  /* 0x000000ff2b00720c */ /* 0x000fe40003fa5350 */
[----:B------:R-:W-:Y:S03]  /*66e0*/  ISETP.NE.AND.EX P3, PT, RZ, UR55, PT, P3 ;  /* 0x00000037ff007c0c */ /* 0x000fe6000bf65330 */
[----:B------:R-:W-:Y:S01]  /*66f0*/  @!P4 PLOP3.LUT P2, PT, P1, PT, PT, 0x80, 0x8 ;  /* 0x000000000008c81c */ /* 0x000fe20000f4f070 */
[----:B------:R-:W-:Y:S01]  /*6700*/  @!UPT UIADD3 URZ, UPT, UPT, URZ, URZ, URZ ;  /* 0x000000fffffff290 */ /* 0x000fe2000fffe0ff */
[----:B------:R-:W-:Y:S11]  /*6710*/  @!P1 BRA `(.L_x_109) ;  /* 0x0000000000309947 */ /* 0x000ff60003800000 */
[----:B------:R-:W-:Y:S01]  /*6720*/  ISETP.NE.U32.AND P0, PT, R44, RZ, PT ;  /* 0x000000ff2c00720c */ /* 0x000fe20003f05070 */
[----:B------:R-:W2:Y:S01]  /*6730*/  LDCU.64 UR4, c[0x0][0x358] ;  /* 0x00006b00ff0477ac */ /* 0x000ea20008000a00 */
[----:B------:R-:W-:Y:S02]  /*6740*/  IMAD.MOV.U32 R50, RZ, RZ, 0x1 ;  /* 0x00000001ff327424 */ /* 0x000fe400078e00ff */
[----:B------:R-:W-:Y:S11]  /*6750*/  ISETP.NE.AND.EX P0, PT, R45, RZ, PT, P0 ;  /* 0x000000ff2d00720c */ /* 0x000ff60003f05300 */
[----:B------:R-:W-:Y:S02]  /*6760*/  @!UPT UIADD3 URZ, UPT, UPT, URZ, URZ, URZ ;  /* 0x000000fffffff290 */ /* 0x000fe4000fffe0ff */
[----:B------:R-:W3:Y:S01]  /*6770*/  @P0 LDC.64 R2, c[0x0][0x888] ;  /* 0x00022200ff020b82 */ /* 0x000ee20000000a00 */
[----:B-1----:R-:W-:Y:S04]  /*6780*/  @P0 IMAD R0, R46, UR36, RZ ;  /* 0x000000242e000c24 */ /* 0x002fe8000f8e02ff */
[----:B---3--:R-:W-:Y:S04]  /*6790*/  @P0 IMAD.WIDE R2, R0, 0x4, R2 ;  /* 0x0000000400020825 */ /* 0x008fe800078e0202 */
[----:B------:R-:W-:Y:S01]  /*67a0*/  HFMA2 R0, -RZ, RZ, 0, 5.9604644775390625e-08 ;  /* 0x00000001ff007431 */ /* 0x000fe200000001ff */
[----:B--2--5:R2:W5:Y:S04]  /*67b0*/  @P0 LDG.E R27, desc[UR4][R2.64] ;  /* 0x00000004021b0981 */ /* 0x024568000c1e1900 */
[----:B------:R-:W-:Y:S01]  /*67c0*/  @!P0 PRMT R50, R0, 0x7610, R50 ;  /* 0x0000761000328816 */ /* 0x000fe20000000032 */
[----:B--2---:R-:W3:Y:S06]  /*67d0*/  @!P0 LDC R27, c[0x0][0x880] ;  /* 0x00022000ff1b8b82 */ /* 0x004eec0000000800 */
.L_x_109:
[----:B------:R-:W-:Y:S05]  /*67e0*/  @!P5 BRA `(.L_x_110) ;  /* 0x000000000024d947 */ /* 0x000fea0003800000 */
[----:B------:R-:W-:Y:S01]  /*67f0*/  ISETP.NE.U32.AND P0, PT, R40, RZ, PT ;  /* 0x000000ff2800720c */ /* 0x000fe20003f05070 */
[----:B------:R-:W2:Y:S03]  /*6800*/  LDCU.64 UR4, c[0x0][0x358] ;  /* 0x00006b00ff0477ac */ /* 0x000ea60008000a00 */
[----:B------:R-:W-:Y:S11]  /*6810*/  ISETP.NE.AND.EX P0, PT, R41, RZ, PT, P0 ;  /* 0x000000ff2900720c */ /* 0x000ff60003f05300 */
[----:B------:R-:W-:Y:S02]  /*6820*/  @!UPT UIADD3 URZ, UPT, UPT, URZ, URZ, URZ ;  /* 0x000000fffffff290 */ /* 0x000fe4000fffe0ff */
[----:B------:R-:W4:Y:S01]  /*6830*/  @P0 LDC.64 R2, c[0x0][0x8a8] ;  /* 0x00022a00ff020b82 */ /* 0x000f220000000a00 */
[----:B-1----:R-:W-:Y:S04]  /*6840*/  @P0 IMAD R0, R42, UR36, RZ ;  /* 0x000000242a000c24 */ /* 0x002fe8000f8e02ff */
[----:B----4-:R-:W-:Y:S05]  /*6850*/  @P0 IMAD.WIDE R2, R0, 0x4, R2 ;  /* 0x0000000400020825 */ /* 0x010fea00078e0202 */
[----:B--2--5:R2:W5:Y:S02]  /*6860*/  @P0 LDG.E R24, desc[UR4][R2.64] ;  /* 0x0000000402180981 */ /* 0x024564000c1e1900 */
[----:B--2---:R-:W4:Y:S02]  /*6870*/  @!P0 LDC R24, c[0x0][0x8a0] ;  /* 0x00022800ff188b82 */ /* 0x004f240000000800 */
.L_x_110:
[----:B---3-5:R-:W-:Y:S01]  /*6880*/  FSETP.NEU.AND P0, PT, R27, RZ, PT ;  /* 0x000000ff1b00720b */ /* 0x028fe20003f0d000 */
[----:B------:R-:W-:Y:S01]  /*6890*/  IMAD.SHL.U32 R57, R48, 0x2, RZ ;  /* 0x0000000230397824 */ /* 0x000fe200078e00ff */
[----:B------:R-:W-:Y:S01]  /*68a0*/  SEL R3, RZ, 0xffffffff, P3 ;  /* 0xffffffffff037807 */ /* 0x000fe20001800000 */
[----:B------:R-:W-:Y:S01]  /*68b0*/  BSSY B1, `(.L_x_111) ;  /* 0x0000033000017945 */ /* 0x000fe20003800000 */
[----:B------:R-:W-:Y:S01]  /*68c0*/  @!P4 LOP3.LUT P3, RZ, R50, 0xff, RZ, 0xc0, !PT ;  /* 0x000000ff32ffc812 */ /* 0x000fe2000786c0ff */
[----:B------:R-:W-:Y:S01]  /*68d0*/  IMAD.MOV.U32 R64, RZ, RZ, 0x1 ;  /* 0x00000001ff407424 */ /* 0x000fe200078e00ff */
[----:B-1----:R-:W-:Y:S01]  /*68e0*/  @!P4 SEL R0, RZ, 0xffffffff, P0 ;  /* 0xffffffffff00c807 */ /* 0x002fe20000000000 */
[----:B------:R-:W-:Y:S01]  /*68f0*/  IMAD R25, R22, 0x40, R23 ;  /* 0x0000004016197824 */ /* 0x000fe200078e0217 */
[----:B------:R-:W-:Y:S01]  /*6900*/  LOP3.LUT R60, R60, 0x1, RZ, 0x3c, !PT ;  /* 0x000000013c3c7812 */ /* 0x000fe200078e3cff */
[----:B------:R-:W-:Y:S01]  /*6910*/  IMAD.MOV.U32 R26, RZ, RZ, RZ ;  /* 0x000000ffff1a7224 */ /* 0x000fe200078e00ff */
[----:B------:R-:W-:Y:S02]  /*6920*/  @P2 SEL R0, R3, R0, !P3 ;  /* 0x0000000003002207 */ /* 0x000fe40005800000 */
[----:B------:R-:W-:Y:S02]  /*6930*/  CS2R R38, SRZ ;  /* 0x0000000000267805 */ /* 0x000fe4000001ff00 */
[----:B------:R-:W-:Y:S02]  /*6940*/  LEA R54, R22, UR43, 0x3 ;  /* 0x0000002b16367c11 */ /* 0x000fe4000f8e18ff */
[----:B------:R-:W-:Y:S02]  /*6950*/  CS2R R36, SRZ ;  /* 0x0000000000247805 */ /* 0x000fe4000001ff00 */
[----:B------:R-:W-:Y:S02]  /*6960*/  @!P4 LOP3.LUT R0, R0, 0x1, RZ, 0xc0, !PT ;  /* 0x000000010000c812 */ /* 0x000fe400078ec0ff */
[----:B------:R-:W-:Y:S02]  /*6970*/  CS2R R30, SRZ ;  /* 0x00000000001e7805 */ /* 0x000fe4000001ff00 */
[----:B------:R-:W-:Y:S02]  /*6980*/  SEL R2, RZ, 0xffffffff, P0 ;  /* 0xffffffffff027807 */ /* 0x000fe40000000000 */
[----:B------:R-:W-:Y:S02]  /*6990*/  CS2R R28, SRZ ;  /* 0x00000000001c7805 */ /* 0x000fe4000001ff00 */
[----:B------:R-:W-:Y:S01]  /*69a0*/  ISETP.NE.U32.OR P6, PT, R0, 0x1, P4 ;  /* 0x000000010000780c */ /* 0x000fe200027c5470 */
[----:B------:R-:W-:Y:S01]  /*69b0*/  VIADD R63, R57, UR43 ;  /* 0x0000002b393f7c36 */ /* 0x000fe20008000000 */
[----:B------:R-:W-:Y:S02]  /*69c0*/  LOP3.LUT P4, R55, R50, 0xff, RZ, 0xc0, !PT ;  /* 0x000000ff32377812 */ /* 0x000fe4000788c0ff */
[----:B------:R-:W-:Y:S02]  /*69d0*/  P2R R62, PR, RZ, 0x40 ;  /* 0x00000040ff3e7803 */ /* 0x000fe40000000000 */
[----:B------:R-:W-:Y:S04]  /*69e0*/  @P1 SEL R2, R3, R2, !P4 ;  /* 0x0000000203021207 */ /* 0x000fe80006000000 */
[----:B------:R-:W-:Y:S03]  /*69f0*/  LOP3.LUT R2, R2, 0x1, RZ, 0xc0, !PT ;  /* 0x0000000102027812 */ /* 0x000fe600078ec0ff */
[----:B------:R-:W-:Y:S02]  /*6a00*/  @P6 SHF.L.U32 R0, R60, 0x1f, RZ ;  /* 0x0000001f3c006819 */ /* 0x000fe400000006ff */
[----:B------:R-:W-:Y:S02]  /*6a10*/  ISETP.NE.U32.AND P5, PT, R2, 0x1, PT ;  /* 0x000000010200780c */ /* 0x000fe40003fa5070 */
[----:B------:R1:W2:Y:S02]  /*6a20*/  @P6 SYNCS.PHASECHK.TRANS64.TRYWAIT P3, [UR43+0x70], R0 ;  /* 0x00007000ff0065a7 */ /* 0x0002a4000806112b */
[----:B------:R-:W-:Y:S02]  /*6a30*/  P2R R65, PR, RZ, 0x20 ;  /* 0x00000020ff417803 */ /* 0x000fe40000000000 */
[----:B-1----:R-:W-:Y:S04]  /*6a40*/  SHF.L.U32 R0, R59, 0x1f, RZ ;  /* 0x0000001f3b007819 */ /* 0x002fe800000006ff */
[----:B------:R1:W3:Y:S01]  /*6a50*/  SYNCS.PHASECHK.TRANS64.TRYWAIT P2, [R54+URZ+0xe0], R0 ;  /* 0x0000e000360075a7 */ /* 0x0002e200080411ff */
[----:B--2---:R-:W-:Y:S01]  /*6a60*/  @P6 SEL R64, RZ, 0x1, !P3 ;  /* 0x00000001ff406807 */ /* 0x004fe20005800000 */
[----:B-1----:R-:W-:Y:S06]  /*6a70*/  @!P6 BRA `(.L_x_112) ;  /* 0x000000000058e947 */ /* 0x002fec0003800000 */
[----:B------:R-:W-:Y:S01]  /*6a80*/  VIADD R2, R63, 0x200 ;  /* 0x000002003f027836 */ /* 0x000fe20000000000 */
[----:B------:R-:W-:Y:S01]  /*6a90*/  LOP3.LUT P6, RZ, R49, 0x40, RZ, 0xc0, !PT ;  /* 0x0000004031ff7812 */ /* 0x000fe200078cc0ff */
[----:B------:R-:W-:Y:S01]  /*6aa0*/  BSSY B0, `(.L_x_113) ;  /* 0x000000e000007945 */ /* 0x000fe20003800000 */
[----:B------:R-:W-:Y:S01]  /*6ab0*/  ISETP.NE.AND P1, PT, R64, RZ, PT ;  /* 0x000000ff4000720c */ /* 0x000fe20003f25270 */
[----:B------:R-:W-:Y:S01]  /*6ac0*/  @P5 VIADD R4, R63, 0x210 ;  /* 0x000002103f045836 */ /* 0x000fe20000000000 */
[----:B------:R-:W-:Y:S01]  /*6ad0*/  PLOP3.LUT P0, PT, PT, PT, PT, 0x8, 0x80 ;  /* 0x000000000080781c */ /* 0x000fe20003f0e170 */
[----:B------:R-:W-:Y:S01]  /*6ae0*/  IMAD.MOV.U32 R39, RZ, RZ, RZ ;  /* 0x000000ffff277224 */ /* 0x000fe200078e00ff */
[----:B------:R-:W-:Y:S02]  /*6af0*/  @P5 PLOP3.LUT P0, PT, P6, PT, PT, 0x80, 0x8 ;  /* 0x000000000008581c */ /* 0x000fe4000370f070 */
[----:B------:R-:W-:Y:S02]  /*6b00*/  CS2R R36, SRZ ;  /* 0x0000000000247805 */ /* 0x000fe4000001ff00 */
[----:B------:R-:W-:Y:S02]  /*6b10*/  CS2R R30, SRZ ;  /* 0x00000000001e7805 */ /* 0x000fe4000001ff00 */
[----:B------:R-:W-:Y:S07]  /*6b20*/  CS2R R28, SRZ ;  /* 0x00000000001c7805 */ /* 0x000fee000001ff00 */
[----:B------:R-:W-:Y:S01]  /*6b30*/  @P0 VIADD R4, R2, 0xfffffff0 ;  /* 0xfffffff002040836 */ /* 0x000fe20000000000 */
[----:B------:R-:W-:Y:S06]  /*6b40*/  @P1 BRA `(.L_x_114) ;  /* 0x00000000000c1947 */ /* 0x000fec0003800000 */
[----:B------:R-:W-:Y:S04]  /*6b50*/  SHF.L.U32 R3, R60, 0x1f, RZ ;  /* 0x0000001f3c037819 */ /* 0x000fe800000006ff */
[----:B------:R-:W1:Y:S02]  /*6b60*/  SYNCS.PHASECHK.TRANS64.TRYWAIT P0, [UR43+0x70], R3 ;  /* 0x00007003ff0075a7 */ /* 0x000e64000800112b */
[----:B-1----:R-:W-:Y:S05]  /*6b70*/  @!P0 BRA `(.L_x_115) ;  /* 0x0000003000988947 */ /* 0x002fea0003800000 */
.L_x_114:
[----:B------:R-:W-:Y:S05]  /*6b80*/  BSYNC B0 ;  /* 0x0000000000007941 */ /* 0x000fea0003800000 */
.L_x_113:
[----:B------:R-:W-:Y:S01]  /*6b90*/  ISETP.NE.AND P0, PT, R65, RZ, PT ;  /* 0x000000ff4100720c */ /* 0x000fe20003f05270 */
[----:B------:R-:W-:Y:S11]  /*6ba0*/  HFMA2 R26, -RZ, RZ, 0, 5.9604644775390625e-08 ;  /* 0x00000001ff1a7431 */ /* 0x000ff600000001ff */
[----:B------:R-:W-:Y:S01]  /*6bb0*/  @!UPT UIADD3 URZ, UPT, UPT, URZ, URZ, URZ ;  /* 0x000000fffffff290 */ /* 0x000fe2000fffe0ff */
[----:B------:R2:W1:Y:S04]  /*6bc0*/  @P0 LDS.128 R36, [R4] ;  /* 0x0000000004240984 */ /* 0x0004680000000c00 */
[----:B------:R2:W1:Y:S02]  /*6bd0*/  @P0 LDS.128 R28, [R57+UR43+0x200] ;  /* 0x0002002b391c0984 */ /* 0x0004640008000c00 */
.L_x_112:
[----:B------:R-:W-:Y:S05]  /*6be0*/  BSYNC B1 ;  /* 0x0000000000017941 */ /* 0x000fea0003800000 */
.L_x_111:
[----:B-1----:R-:W-:Y:S04]  /*6bf0*/  SHF.R.U32.HI R2, RZ, 0x15, R25 ;  /* 0x00000015ff027819 */ /* 0x002fe80000011619 */
[----:B------:R-:W-:Y:S01]  /*6c00*/  LOP3.LUT P0, RZ, R2, 0x3, R51, 0x48, !PT ;  /* 0x0000000302ff7812 */ /* 0x000fe20007804833 */
[----:B------:R-:W-:Y:S01]  /*6c10*/  @!UPT UIADD3 URZ, UPT, UPT, URZ, URZ, URZ ;  /* 0x000000fffffff290 */ /* 0x000fe2000fffe0ff */
[----:B---3--:R-:W-:Y:S11]  /*6c20*/  @P2 BRA `(.L_x_116) ;  /* 0x0000000000082947 */ /* 0x008ff60003800000 */
[----:B------:R-:W1:Y:S02]  /*6c30*/  SYNCS.PHASECHK.TRANS64.TRYWAIT P1, [R54+URZ+0xe0], R0 ;  /* 0x0000e000360075a7 */ /* 0x000e6400080211ff */
[----:B-1----:R-:W-:Y:S05]  /*6c40*/  @!P1 BRA `(.L_x_117) ;  /* 0x00000030007c9947 */ /* 0x002fea0003800000 */
.L_x_116:
[----:B------:R-:W-:Y:S05]  /*6c50*/  @!P0 BRA `(.L_x_118) ;  /* 0x0000000000408947 */ /* 0x000fea0003800000 */
[----:B------:R-:W3:Y:S01]  /*6c60*/  LDCU.64 UR8, c[0x4][0x70] ;  /* 0x01000e00ff0877ac */ /* 0x000ee20008000a00 */
[----:B------:R-:W-:Y:S01]  /*6c70*/  MOV R3, 0x0 ;  /* 0x0000000000037802 */ /* 0x000fe20000000f00 */
[----:B------:R-:W-:Y:S02]  /*6c80*/  HFMA2 R12, -RZ, RZ, 0, 5.9604644775390625e-08 ;  /* 0x00000001ff0c7431 */ /* 0x000fe400000001ff */
[----:B------:R-:W-:Y:S02]  /*6c90*/  IMAD.MOV.U32 R8, RZ, RZ, 0x192 ;  /* 0x00000192ff087424 */ /* 0x000fe400078e00ff */
[----:B------:R-:W-:Y:S01]  /*6ca0*/  IMAD.MOV.U32 R13, RZ, RZ, RZ ;  /* 0x000000ffff0d7224 */ /* 0x000fe200078e00ff */
[----:B------:R-:W5:Y:S01]  /*6cb0*/  LDCU.64 UR6, c[0x4][0x78] ;  /* 0x01000f00ff0677ac */ /* 0x000f620008000a00 */
[----:B------:R-:W1:Y:S01]  /*6cc0*/  LDC.64 R2, c[0x4][R3] ;  /* 0x0100000003027b82 */ /* 0x000e620000000a00 */
[----:B------:R-:W4:Y:S01]  /*6cd0*/  LDCU.64 UR4, c[0x4][0x10] ;  /* 0x01000200ff0477ac */ /* 0x000f220008000a00 */
[----:B---3--:R-:W-:Y:S01]  /*6ce0*/  MOV R5, UR9 ;  /* 0x0000000900057c02 */ /* 0x008fe20008000f00 */
[----:B--2---:R-:W-:Y:S01]  /*6cf0*/  IMAD.U32 R4, RZ, RZ, UR8 ;  /* 0x00000008ff047e24 */ /* 0x004fe2000f8e00ff */
[----:B-----5:R-:W-:Y:S01]  /*6d00*/  MOV R7, UR7 ;  /* 0x0000000700077c02 */ /* 0x020fe20008000f00 */
[----:B------:R-:W-:Y:S01]  /*6d10*/  IMAD.U32 R6, RZ, RZ, UR6 ;  /* 0x00000006ff067e24 */ /* 0x000fe2000f8e00ff */
[----:B----4-:R-:W-:Y:S01]  /*6d20*/  MOV R11, UR5 ;  /* 0x00000005000b7c02 */ /* 0x010fe20008000f00 */
[----:B------:R-:W-:Y:S02]  /*6d30*/  IMAD.U32 R10, RZ, RZ, UR4 ;  /* 0x00000004ff0a7e24 */ /* 0x000fe4000f8e00ff */
[----:B------:R-:W-:Y:S07]  /*6d40*/  LEPC R20, `(.L_x_118) ;  /* 0x000000001014794e */ /* 0x000fee0000000000 */
[----:B-1----:R-:W-:Y:S05]  /*6d50*/  CALL.ABS.NOINC R2 ;  /* 0x0000000002007343 */ /* 0x002fea0003c00000 */
.L_x_118:
[----:B------:R-:W-:Y:S05]  /*6d60*/  WARPSYNC.ALL ;  /* 0x0000000000007948 */ /* 0x000fea0003800000 */
[----:B------:R-:W-:Y:S01]  /*6d70*/  R2UR UR4, R25 ;  /* 0x00000000190472ca */ /* 0x000fe200000e0000 */
[--C-:B------:R-:W-:Y:S01]  /*6d80*/  HADD2.F32 R3, -RZ, R28.reuse.H0_H0 ;  /* 0x2000001cff037230 */ /* 0x100fe20000004100 */
[----:B------:R-:W-:Y:S01]  /*6d90*/  MOV R66, 0x10 ;  /* 0x0000001000427802 */ /* 0x000fe20000000f00 */
[--C-:B------:R-:W-:Y:S01]  /*6da0*/  HADD2.F32 R20, -RZ, R29.reuse.H0_H0 ;  /* 0x2000001dff147230 */ /* 0x100fe20000004100 */
[----:B------:R-:W-:Y:S01]  /*6db0*/  LOP3.LUT P6, RZ, R49, 0x40, RZ, 0xc0, !PT ;  /* 0x0000004031ff7812 */ /* 0x000fe200078cc0ff */
[----:B------:R-:W-:Y:S01]  /*6dc0*/  HADD2.F32 R21, -RZ, R29.H1_H1 ;  /* 0x3000001dff157230 */ /* 0x000fe20000004100 */
[----:B------:R-:W-:Y:S01]  /*6dd0*/  ISETP.NE.AND P0, PT, R61, RZ, PT ;  /* 0x000000ff3d00720c */ /* 0x000fe20003f05270 */
[----:B------:R-:W-:Y:S01]  /*6de0*/  BSSY.RECONVERGENT B0, `(.L_x_119) ;  /* 0x0000052000007945 */ /* 0x000fe20003800200 */
[----:B------:R-:W-:Y:S04]  /*6df0*/  SEL R66, R66, 0xfffffff0, !P6 ;  /* 0xfffffff042427807 */ /* 0x000fe80007000000 */
[----:B------:R-:W-:Y:S01]  /*6e00*/  IADD3 R63, PT, PT, R63, R66, RZ ;  /* 0x000000423f3f7210 */ /* 0x000fe20007ffe0ff */
[----:B--2---:R-:W1:Y:S02]  /*6e10*/  LDTM.x16 R4, tmem[UR4] ;  /* 0x00000004000479ee */ /* 0x004e640008240000 */
[C---:B-1--4-:R-:W-:Y:S01]  /*6e20*/  FMUL R0, R24.reuse, R4 ;  /* 0x0000000418007220 */ /* 0x052fe20000400000 */
[----:B------:R-:W-:Y:S02]  /*6e30*/  HADD2.F32 R4, -RZ, R28.H1_H1 ;  /* 0x3000001cff047230 */ /* 0x000fe40000004100 */
[C---:B------:R-:W-:Y:S01]  /*6e40*/  FMUL R2, R24.reuse, R5 ;  /* 0x0000000518027220 */ /* 0x040fe20000400000 */
[C---:B------:R-:W-:Y:S01]  /*6e50*/  FMUL R7, R24.reuse, R7 ;  /* 0x0000000718077220 */ /* 0x040fe20000400000 */
[C---:B------:R-:W-:Y:S01]  /*6e60*/  FFMA R0, R27.reuse, R3, R0 ;  /* 0x000000031b007223 */ /* 0x040fe20000000000 */
[C---:B------:R-:W-:Y:S01]  /*6e70*/  FMUL R3, R24.reuse, R6 ;  /* 0x0000000618037220 */ /* 0x040fe20000400000 */
[C---:B------:R-:W-:Y:S01]  /*6e80*/  FFMA R2, R27.reuse, R4, R2 ;  /* 0x000000041b027223 */ /* 0x040fe20000000002 */
[C---:B------:R-:W-:Y:S01]  /*6e90*/  FMUL R4, R24.reuse, R8 ;  /* 0x0000000818047220 */ /* 0x040fe20000400000 */
[C---:B------:R-:W-:Y:S01]  /*6ea0*/  FMUL R8, R24.reuse, R12 ;  /* 0x0000000c18087220 */ /* 0x040fe20000400000 */
[----:B------:R-:W-:Y:S01]  /*6eb0*/  FMUL R12, R24, R16 ;  /* 0x00000010180c7220 */ /* 0x000fe20000400000 */
[--C-:B------:R-:W-:Y:S01]  /*6ec0*/  HADD2.F32 R16, -RZ, R30.reuse.H0_H0 ;  /* 0x2000001eff107230 */ /* 0x100fe20000004100 */
[----:B------:R-:W-:Y:S01]  /*6ed0*/  F2FP.F16.F32.PACK_AB R32, R2, R0 ;  /* 0x000000000220723e */ /* 0x000fe200000000ff */
[----:B------:R-:W-:Y:S02]  /*6ee0*/  HADD2.F32 R0, -RZ, R30.H1_H1 ;  /* 0x3000001eff007230 */ /* 0x000fe40000004100 */
[C---:B------:R-:W-:Y:S01]  /*6ef0*/  FMUL R5, R24.reuse, R9 ;  /* 0x0000000918057220 */ /* 0x040fe20000400000 */
[C---:B------:R-:W-:Y:S01]  /*6f00*/  FFMA R3, R27.reuse, R20, R3 ;  /* 0x000000141b037223 */ /* 0x040fe20000000003 */
[C---:B------:R-:W-:Y:S01]  /*6f10*/  FFMA R7, R27.reuse, R21, R7 ;  /* 0x000000151b077223 */ /* 0x040fe20000000007 */
[--C-:B------:R-:W-:Y:S02]  /*6f20*/  HADD2.F32 R2, -RZ, R31.reuse.H0_H0 ;  /* 0x2000001fff027230 */ /* 0x100fe40000004100 */
[C---:B------:R-:W-:Y:S01]  /*6f30*/  FFMA R4, R27.reuse, R16, R4 ;  /* 0x000000101b047223 */ /* 0x040fe20000000004 */
[C---:B------:R-:W-:Y:S01]  /*6f40*/  FMUL R6, R24.reuse, R10 ;  /* 0x0000000a18067220 */ /* 0x040fe20000400000 */
[C---:B------:R-:W-:Y:S01]  /*6f50*/  FFMA R5, R27.reuse, R0, R5 ;  /* 0x000000001b057223 */ /* 0x040fe20000000005 */
[----:B------:R-:W-:Y:S02]  /*6f60*/  HADD2.F32 R16, -RZ, R31.H1_H1 ;  /* 0x3000001fff107230 */ /* 0x000fe40000004100 */
[C---:B------:R-:W-:Y:S01]  /*6f70*/  FMUL R11, R24.reuse, R11 ;  /* 0x0000000b180b7220 */ /* 0x040fe20000400000 */
[--C-:B------:R-:W-:Y:S02]  /*6f80*/  HADD2.F32 R0, -RZ, R36.reuse.H0_H0 ;  /* 0x20000024ff007230 */ /* 0x100fe40000004100 */
[----:B------:R-:W-:Y:S01]  /*6f90*/  FFMA R6, R27, R2, R6 ;  /* 0x000000021b067223 */ /* 0x000fe20000000006 */
[----:B------:R-:W-:Y:S01]  /*6fa0*/  F2FP.F16.F32.PACK_AB R33, R7, R3 ;  /* 0x000000030721723e */ /* 0x000fe200000000ff */
[----:B------:R-:W-:Y:S02]  /*6fb0*/  HADD2.F32 R2, -RZ, R36.H1_H1 ;  /* 0x30000024ff027230 */ /* 0x000fe40000004100 */
[C---:B------:R-:W-:Y:S01]  /*6fc0*/  FFMA R11, R27.reuse, R16, R11 ;  /* 0x000000101b0b7223 */ /* 0x040fe2000000000b */
[C---:B------:R-:W-:Y:S01]  /*6fd0*/  FMUL R9, R24.reuse, R13 ;  /* 0x0000000d18097220 */ /* 0x040fe20000400000 */
[--C-:B------:R-:W-:Y:S02]  /*6fe0*/  HADD2.F32 R3, -RZ, R37.reuse.H0_H0 ;  /* 0x20000025ff037230 */ /* 0x100fe40000004100 */
[C---:B------:R-:W-:Y:S01]  /*6ff0*/  FFMA R8, R27.reuse, R0, R8 ;  /* 0x000000001b087223 */ /* 0x040fe20000000008 */
[C---:B------:R-:W-:Y:S01]  /*7000*/  FMUL R10, R24.reuse, R14 ;  /* 0x0000000e180a7220 */ /* 0x040fe20000400000 */
[----:B------:R-:W-:Y:S02]  /*7010*/  HADD2.F32 R0, -RZ, R37.H1_H1 ;  /* 0x30000025ff007230 */ /* 0x000fe40000004100 */
[C---:B------:R-:W-:Y:S01]  /*7020*/  FMUL R15, R24.reuse, R15 ;  /* 0x0000000f180f7220 */ /* 0x040fe20000400000 */
[C---:B------:R-:W-:Y:S01]  /*7030*/  FFMA R9, R27.reuse, R2, R9 ;  /* 0x000000021b097223 */ /* 0x040fe20000000009 */
[----:B------:R-:W-:Y:S01]  /*7040*/  FFMA R10, R27, R3, R10 ;  /* 0x000000031b0a7223 */ /* 0x000fe2000000000a */
[--C-:B------:R-:W-:Y:S01]  /*7050*/  HADD2.F32 R2, -RZ, R38.reuse.H0_H0 ;  /* 0x20000026ff027230 */ /* 0x100fe20000004100 */
[----:B------:R-:W-:Y:S01]  /*7060*/  F2FP.F16.F32.PACK_AB R34, R5, R4 ;  /* 0x000000040522723e */ /* 0x000fe200000000ff */
[----:B------:R-:W-:Y:S02]  /*7070*/  HADD2.F32 R3, -RZ, R38.H1_H1 ;  /* 0x30000026ff037230 */ /* 0x000fe40000004100 */
[----:B------:R-:W-:Y:S01]  /*7080*/  FFMA R15, R27, R0, R15 ;  /* 0x000000001b0f7223 */ /* 0x000fe2000000000f */
[C---:B------:R-:W-:Y:S01]  /*7090*/  FMUL R13, R24.reuse, R17 ;  /* 0x00000011180d7220 */ /* 0x040fe20000400000 */
[--C-:B------:R-:W-:Y:S02]  /*70a0*/  HADD2.F32 R4, -RZ, R39.reuse.H0_H0 ;  /* 0x20000027ff047230 */ /* 0x100fe40000004100 */
[C---:B------:R-:W-:Y:S01]  /*70b0*/  FMUL R14, R24.reuse, R18 ;  /* 0x00000012180e7220 */ /* 0x040fe20000400000 */
[----:B------:R-:W-:Y:S02]  /*70c0*/  HADD2.F32 R0, -RZ, R39.H1_H1 ;  /* 0x30000027ff007230 */ /* 0x000fe40000004100 */
[----:B------:R-:W-:Y:S01]  /*70d0*/  FMUL R19, R24, R19 ;  /* 0x0000001318137220 */ /* 0x000fe20000400000 */
[----:B------:R-:W-:Y:S01]  /*70e0*/  F2FP.F16.F32.PACK_AB R35, R11, R6 ;  /* 0x000000060b23723e */ /* 0x000fe200000000ff */
[C---:B------:R-:W-:Y:S01]  /*70f0*/  FFMA R12, R27.reuse, R2, R12 ;  /* 0x000000021b0c7223 */ /* 0x040fe2000000000c */
[C---:B------:R-:W-:Y:S01]  /*7100*/  FFMA R13, R27.reuse, R3, R13 ;  /* 0x000000031b0d7223 */ /* 0x040fe2000000000d */
[C---:B------:R-:W-:Y:S01]  /*7110*/  FFMA R14, R27.reuse, R4, R14 ;  /* 0x000000041b0e7223 */ /* 0x040fe2000000000e */
[----:B------:R-:W-:Y:S01]  /*7120*/  FFMA R19, R27, R0, R19 ;  /* 0x000000001b137223 */ /* 0x000fe20000000013 */
[----:B------:R1:W-:Y:S01]  /*7130*/  STS.128 [R57+UR43+0x200], R32 ;  /* 0x0002002039007988 */ /* 0x0003e20008000c2b */
[----:B------:R-:W-:Y:S02]  /*7140*/  F2FP.F16.F32.PACK_AB R8, R9, R8 ;  /* 0x000000080908723e */ /* 0x000fe400000000ff */
[----:B------:R-:W-:Y:S02]  /*7150*/  F2FP.F16.F32.PACK_AB R9, R15, R10 ;  /* 0x0000000a0f09723e */ /* 0x000fe400000000ff */
[----:B------:R-:W-:Y:S02]  /*7160*/  F2FP.F16.F32.PACK_AB R10, R13, R12 ;  /* 0x0000000c0d0a723e */ /* 0x000fe400000000ff */
[----:B------:R-:W-:Y:S05]  /*7170*/  F2FP.F16.F32.PACK_AB R11, R19, R14 ;  /* 0x0000000e130b723e */ /* 0x000fea00000000ff */
[----:B------:R1:W-:Y:S01]  /*7180*/  STS.128 [R63+0x200], R8 ;  /* 0x000200083f007388 */ /* 0x0003e20000000c00 */
[----:B------:R-:W-:Y:S01]  /*7190*/  @!PT LDS RZ, [RZ] ;  /* 0x00000000fffff984 */ /* 0x000fe20000000800 */
[----:B------:R-:W-:Y:S01]  /*71a0*/  @!PT LDS RZ, [RZ] ;  /* 0x00000000fffff984 */ /* 0x000fe20000000800 */
[----:B------:R-:W-:Y:S01]  /*71b0*/  @!PT LDS RZ, [RZ] ;  /* 0x00000000fffff984 */ /* 0x000fe20000000800 */
[----:B------:R-:W-:Y:S01]  /*71c0*/  @!PT LDS RZ, [RZ] ;  /* 0x00000000fffff984 */ /* 0x000fe20000000800 */
[----:B------:R2:W-:Y:S07]  /*71d0*/  MEMBAR.ALL.CTA ;  /* 0x0000000000007992 */ /* 0x0005ee0000008000 */
[----:B--2---:R-:W2:Y:S02]  /*71e0*/  FENCE.VIEW.ASYNC.S ;  /* 0x00000000000073c6 */ /* 0x004ea40000000000 */
[----:B--2---:R-:W-:Y:S06]  /*71f0*/  BAR.SYNC.DEFER_BLOCKING 0x1, 0x80 ;  /* 0x0042000000007b1d */ /* 0x004fec0000010000 */
[----:B------:R-:W-:Y:S05]  /*7200*/  @P0 BRA `(.L_x_120) ;  /* 0x00000000003c0947 */ /* 0x000fea0003800000 */
[----:B------:R-:W2:Y:S01]  /*7210*/  LDCU.64 UR6, c[0x0][0x348] ;  /* 0x00006900ff0677ac */ /* 0x000ea20008000a00 */
[----:B------:R-:W-:Y:S01]  /*7220*/  UIADD3 UR4, UPT, UPT, UR43, 0x200, URZ ;  /* 0x000002002b047890 */ /* 0x000fe2000fffe0ff */
[----:B------:R-:W-:Y:S01]  /*7230*/  UMOV UR51, UR36 ;  /* 0x0000002400337c82 */ /* 0x000fe20008000000 */
[----:B------:R-:W-:Y:S02]  /*7240*/  UIADD3 UR9, UPT, UPT, UR49, 0x40, URZ ;  /* 0x0000004031097890 */ /* 0x000fe4000fffe0ff */
[----:B------:R-:W-:Y:S02]  /*7250*/  UIADD3 UR8, UPT, UPT, UR43, 0xa00, URZ ;  /* 0x00000a002b087890 */ /* 0x000fe4000fffe0ff */
[----:B------:R-:W-:Y:S01]  /*7260*/  MOV R53, UR4 ;  /* 0x0000000400357c02 */ /* 0x000fe20008000f00 */
[----:B------:R-:W-:Y:S01]  /*7270*/  UMOV UR10, UR50 ;  /* 0x00000032000a7c82 */ /* 0x000fe20008000000 */
[----:B------:R-:W-:Y:S02]  /*7280*/  UMOV UR11, UR36 ;  /* 0x00000024000b7c82 */ /* 0x000fe40008000000 */
[----:B------:R-:W-:Y:S01]  /*7290*/  R2UR UR48, R53 ;  /* 0x00000000353072ca */ /* 0x000fe200000e0000 */
[----:B--2---:R-:W-:Y:S04]  /*72a0*/  UIADD3 UR4, UP0, UPT, UR6, 0x680, URZ ;  /* 0x0000068006047890 */ /* 0x004fe8000ff1e0ff */
[----:B------:R-:W-:Y:S09]  /*72b0*/  UIADD3.X UR5, UPT, UPT, URZ, UR7, URZ, UP0, !UPT ;  /* 0x00000007ff057290 */ /* 0x000ff200087fe4ff */
[----:B------:R2:W-:Y:S01]  /*72c0*/  UTMASTG.3D [UR48], [UR4] ;  /* 0x00000030040073b5 */ /* 0x0005e20008010000 */
[----:B------:R2:W-:Y:S01]  /*72d0*/  UTMASTG.3D [UR8], [UR4] ;  /* 0x00000008040073b5 */ /* 0x0005e20008010000 */
[----:B------:R0:W-:Y:S01]  /*72e0*/  UTMACMDFLUSH ;  /* 0x00000000000079b7 */ /* 0x0001e20000000000 */
[----:B--2---:R-:W-:Y:S04]  /*72f0*/  DEPBAR.LE SB0, 0x1 ;  /* 0x000080400000791a */ /* 0x004fe80000000000 */
.L_x_120:
[----:B------:R-:W-:Y:S05]  /*7300*/  BSYNC.RECONVERGENT B0 ;  /* 0x0000000000007941 */ /* 0x000fea0003800200 */
.L_x_119:
[----:B------:R-:W-:Y:S01]  /*7310*/  BAR.SYNC.DEFER_BLOCKING 0x1, 0x80 ;  /* 0x0042000000007b1d */ /* 0x000fe20000010000 */
[----:B------:R-:W-:Y:S01]  /*7320*/  ISETP.NE.AND P1, PT, R62, RZ, PT ;  /* 0x000000ff3e00720c */ /* 0x000fe20003f25270 */
[----:B------:R-:W-:Y:S01]  /*7330*/  UISETP.NE.AND UP0, UPT, UR52, URZ, UPT ;  /* 0x000000ff3400728c */ /* 0x000fe2000bf05270 */
[----:B------:R-:W-:Y:S11]  /*7340*/  LEA R2, R26, UR43, 0x3 ;  /* 0x0000002b1a027c11 */ /* 0x000ff6000f8e18ff */
[----:B------:R-:W-:Y:S01]  /*7350*/  @P1 SHF.L.U32 R3, R60, 0x1f, RZ ;  /* 0x0000001f3c031819 */ /* 0x000fe200000006ff */
[----:B------:R-:W-:Y:S06]  /*7360*/  BRA.U !UP0, `(.L_x_121) ;  /* 0x0000000108247547 */ /* 0x000fec000b800000 */
[----:B------:R-:W-:Y:S01]  /*7370*/  IMAD.U32 R4, RZ, RZ, UR46 ;  /* 0x0000002eff047e24 */ /* 0x000fe2000f8e00ff */
[----:B------:R-:W-:Y:S01]  /*7380*/  MOV R0, UR47 ;  /* 0x0000002f00007c02 */ /* 0x000fe20008000f00 */
[----:B------:R-:W-:Y:S03]  /*7390*/  UIADD3 UR4, UPT, UPT, UR46, 0x1, URZ ;  /* 0x000000012e047890 */ /* 0x000fe6000fffe0ff */
[----:B------:R-:W-:Y:S01]  /*73a0*/  @P1 LEA R4, R4, UR43, 0x3 ;  /* 0x0000002b04041c11 */ /* 0x000fe2000f8e18ff */
[----:B------:R-:W-:Y:S04]  /*73b0*/  UISETP.NE.AND UP0, UPT, UR4, 0x4, UPT ;  /* 0x000000040400788c */ /* 0x000fe8000bf05270 */
[----:B------:R-:W-:Y:S01]  /*73c0*/  @P1 VIADD R4, R4, 0x90 ;  /* 0x0000009004041836 */ /* 0x000fe20000000000 */
[----:B------:R-:W-:Y:S04]  /*73d0*/  USEL UR46, UR4, URZ, UP0 ;  /* 0x000000ff042e7287 */ /* 0x000fe80008000000 */
[----:B------:R-:W-:Y:S04]  /*73e0*/  @P1 PRMT R0, R0, 0x654, R4 ;  /* 0x0000065400001816 */ /* 0x000fe80000000004 */
[----:B------:R2:W-:Y:S04]  /*73f0*/  @P1 SYNCS.ARRIVE.TRANS64.RED.A1T0 RZ, [R0+URZ], RZ ;  /* 0x000000ff00ff19a7 */ /* 0x0005e800081004ff */
.L_x_121:
[----:B------:R-:W3:Y:S01]  /*7400*/  @P1 SYNCS.PHASECHK.TRANS64.TRYWAIT P0, [R2+URZ+0x70], R3 ;  /* 0x00007003020015a7 */ /* 0x000ee200080011ff */
[----:B------:R-:W-:Y:S01]  /*7410*/  BSSY B1, `(.L_x_122) ;  /* 0x0000012000017945 */ /* 0x000fe20003800000 */
[----:B---3--:R-:W-:Y:S03]  /*7420*/  @P1 SEL R64, RZ, 0x1, !P0 ;  /* 0x00000001ff401807 */ /* 0x008fe60004000000 */
[----:B------:R-:W-:Y:S05]  /*7430*/  @!P1 BRA `(.L_x_123) ;  /* 0x00000000003c9947 */ /* 0x000fea0003800000 */
[----:B------:R-:W-:Y:S01]  /*7440*/  ISETP.NE.AND P1, PT, R65, RZ, PT ;  /* 0x000000ff4100720c */ /* 0x000fe20003f25270 */
[----:B------:R-:W-:Y:S01]  /*7450*/  BSSY B0, `(.L_x_124) ;  /* 0x0000009000007945 */ /* 0x000fe20003800000 */
[----:B------:R-:W-:Y:S11]  /*7460*/  ISETP.NE.AND P0, PT, R64, RZ, PT ;  /* 0x000000ff4000720c */ /* 0x000ff60003f05270 */
[----:B------:R-:W-:Y:S05]  /*7470*/  @P1 IMAD R4, R26, 0x1000, R57 ;  /* 0x000010001a041824 */ /* 0x000fea00078e0239 */
[----:B------:R-:W-:Y:S05]  /*7480*/  @P1 IADD3 R3, PT, PT, R4, UR43, RZ ;  /* 0x0000002b04031c10 */ /* 0x000fea000fffe0ff */
[----:B------:R-:W-:Y:S01]  /*7490*/  @P1 IMAD.IADD R3, R66, 0x1, R3 ;  /* 0x0000000142031824 */ /* 0x000fe200078e0203 */
[----:B------:R-:W-:Y:S06]  /*74a0*/  @P0 BRA `(.L_x_125) ;  /* 0x00000000000c0947 */ /* 0x000fec0003800000 */
[----:B--2---:R-:W-:Y:S04]  /*74b0*/  SHF.L.U32 R0, R60, 0x1f, RZ ;  /* 0x0000001f3c007819 */ /* 0x004fe800000006ff */
[----:B------:R-:W2:Y:S02]  /*74c0*/  SYNCS.PHASECHK.TRANS64.TRYWAIT P0, [R2+URZ+0x70], R0 ;  /* 0x00007000020075a7 */ /* 0x000ea400080011ff */
[----:B--2---:R-:W-:Y:S05]  /*74d0*/  @!P0 BRA `(.L_x_126) ;  /* 0x00000028006c8947 */ /* 0x004fea0003800000 */
.L_x_125:
[----:B------:R-:W-:Y:S05]  /*74e0*/  BSYNC B0 ;  /* 0x0000000000007941 */ /* 0x000fea0003800000 */
.L_x_124:
[----:B------:R-:W-:Y:S02]  /*74f0*/  ISETP.NE.AND P0, PT, R65, RZ, PT ;  /* 0x000000ff4100720c */ /* 0x000fe40003f05270 */
[----:B------:R-:W-:Y:S11]  /*7500*/  IADD3 R26, PT, PT, R26, 0x1, RZ ;  /* 0x000000011a1a7810 */ /* 0x000ff60007ffe0ff */
[----:B------:R3:W4:Y:S04]  /*7510*/  @P0 LDS.128 R28, [R4+UR43+0x200] ;  /* 0x0002002b041c0984 */ /* 0x0007280008000c00 */
[----:B------:R3:W1:Y:S02]  /*7520*/  @P0 LDS.128 R36, [R3+0x200] ;  /* 0x0002000003240984 */ /* 0x0006640000000c00 */
.L_x_123:
[----:B------:R-:W-:Y:S05]  /*7530*/  BSYNC B1 ;  /* 0x0000000000017941 */ /* 0x000fea0003800000 */
.L_x_122:
[----:B--2---:R-:W-:Y:S05]  /*7540*/  VIADD R0, R25, 0x10 ;  /* 0x0000001019007836 */ /* 0x004fea0000000000 */
[----:B------:R-:W-:Y:S04]  /*7550*/  SHF.R.U32.HI R0, RZ, 0x15, R0 ;  /* 0x00000015ff007819 */ /* 0x000fe80000011600 */
[----:B------:R-:W-:Y:S11]  /*7560*/  LOP3.LUT P0, RZ, R0, 0x3, R51, 0x48, !PT ;  /* 0x0000000300ff7812 */ /* 0x000ff60007804833 */
[----:B------:R-:W-:Y:S02]  /*7570*/  @!UPT UIADD3 URZ, UPT, UPT, URZ, URZ, URZ ;  /* 0x000000fffffff290 */ /* 0x000fe4000fffe0ff */
[----:B------:R-:W-:Y:S05]  /*7580*/  @!P0 BRA `(.L_x_127) ;  /* 0x0000000000408947 */ /* 0x000fea0003800000 */
[----:B------:R-:W2:Y:S01]  /*7590*/  LDCU.64 UR8, c[0x4][0x70] ;  /* 0x01000e00ff0877ac */ /* 0x000ea20008000a00 */
[----:B---3--:R-:W-:Y:S01]  /*75a0*/  MOV R3, 0x0 ;  /* 0x0000000000037802 */ /* 0x008fe20000000f00 */
[----:B------:R-:W-:Y:S02]  /*75b0*/  HFMA2 R12, -RZ, RZ, 0, 5.9604644775390625e-08 ;  /* 0x00000001ff0c7431 */ /* 0x000fe400000001ff */
[----:B-1----:R-:W-:Y:S02]  /*75c0*/  IMAD.MOV.U32 R8, RZ, RZ, 0x192 ;  /* 0x00000192ff087424 */ /* 0x002fe400078e00ff */
[----:B------:R-:W-:Y:S01]  /*75d0*/  IMAD.MOV.U32 R13, RZ, RZ, RZ ;  /* 0x000000ffff0d7224 */ /* 0x000fe200078e00ff */
[----:B------:R-:W1:Y:S01]  /*75e0*/  LDCU.64 UR6, c[0x4][0x78] ;  /* 0x01000f00ff0677ac */ /* 0x000e620008000a00 */
[----:B------:R-:W3:Y:S01]  /*75f0*/  LDC.64 R2, c[0x4][R3] ;  /* 0x0100000003027b82 */ /* 0x000ee20000000a00 */
[----:B------:R-:W5:Y:S01]  /*7600*/  LDCU.64 UR4, c[0x4][0x10] ;  /* 0x01000200ff0477ac */ /* 0x000f620008000a00 */
[----:B--2---:R-:W-:Y:S01]  /*7610*/  MOV R5, UR9 ;  /* 0x0000000900057c02 */ /* 0x004fe20008000f00 */
[----:B------:R-:W-:Y:S01]  /*7620*/  IMAD.U32 R4, RZ, RZ, UR8 ;  /* 0x00000008ff047e24 */ /* 0x000fe2000f8e00ff */
[----:B-1----:R-:W-:Y:S01]  /*7630*/  MOV R7, UR7 ;  /* 0x0000000700077c02 */ /* 0x002fe20008000f00 */
[----:B------:R-:W-:Y:S01]  /*7640*/  IMAD.U32 R6, RZ, RZ, UR6 ;  /* 0x00000006ff067e24 */ /* 0x000fe2000f8e00ff */
[----:B-----5:R-:W-:Y:S01]  /*7650*/  MOV R11, UR5 ;  /* 0x00000005000b7c02 */ /* 0x020fe20008000f00 */
[----:B------:R-:W-:Y:S02]  /*7660*/  IMAD.U32 R10, RZ, RZ, UR4 ;  /* 0x00000004ff0a7e24 */ /* 0x000fe4000f8e00ff */
[----:B------:R-:W-:Y:S07]  /*7670*/  LEPC R20, `(.L_x_127) ;  /* 0x000000001014794e */ /* 0x000fee0000000000 */
[----:B---34-:R-:W-:Y:S05]  /*7680*/  CALL.ABS.NOINC R2 ;  /* 0x0000000002007343 */ /* 0x018fea0003c00000 */
.L_x_127:
[----:B------:R-:W-:Y:S01]  /*7690*/  ISETP.NE.AND P6, PT, R62, RZ, PT ;  /* 0x000000ff3e00720c */ /* 0x000fe20003fc5270 */
[----:B------:R-:W-:Y:S05]  /*76a0*/  WARPSYNC.ALL ;  /* 0x0000000000007948 */ /* 0x000fea0003800000 */
[----:B------:R-:W-:Y:S01]  /*76b0*/  R2UR UR4, R25 ;  /* 0x00000000190472ca */ /* 0x000fe200000e0000 */
[----:B---34-:R-:W-:Y:S01]  /*76c0*/  HADD2.F32 R3, -RZ, R28.H0_H0 ;  /* 0x2000001cff037230 */ /* 0x018fe20000004100 */
[----:B------:R-:W-:Y:S01]  /*76d0*/  ISETP.NE.AND P0, PT, R61, RZ, PT ;  /* 0x000000ff3d00720c */ /* 0x000fe20003f05270 */
[----:B------:R-:W-:Y:S01]  /*76e0*/  HADD2.F32 R20, -RZ, R30.H0_H0 ;  /* 0x2000001eff147230 */ /* 0x000fe20000004100 */
[----:B------:R-:W-:Y:S09]  /*76f0*/  BSSY.RECONVERGENT B0, `(.L_x_128) ;  /* 0x0000058000007945 */ /* 0x000ff20003800200 */
[----:B-1----:R-:W1:Y:S02]  /*7700*/  LDTM.x16 R4, tmem[UR4+0x10] ;  /* 0x00001004000479ee */ /* 0x002e640008240000 */
[C---:B-1----:R-:W-:Y:S01]  /*7710*/  FMUL R0, R24.reuse, R4 ;  /* 0x0000000418007220 */ /* 0x042fe20000400000 */
[----:B------:R-:W-:Y:S02]  /*7720*/  HADD2.F32 R4, -RZ, R28.H1_H1 ;  /* 0x3000001cff047230 */ /* 0x000fe40000004100 */
[C---:B------:R-:W-:Y:S01]  /*7730*/  FMUL R2, R24.reuse, R5 ;  /* 0x0000000518027220 */ /* 0x040fe20000400000 */
[--C-:B------:R-:W-:Y:S02]  /*7740*/  HADD2.F32 R5, -RZ, R29.reuse.H0_H0 ;  /* 0x2000001dff057230 */ /* 0x100fe40000004100 */
[C---:B------:R-:W-:Y:S01]  /*7750*/  FFMA R0, R27.reuse, R3, R0 ;  /* 0x000000031b007223 */ /* 0x040fe20000000000 */
[C---:B------:R-:W-:Y:S01]  /*7760*/  FMUL R3, R24.reuse, R6 ;  /* 0x0000000618037220 */ /* 0x040fe20000400000 */
[----:B------:R-:W-:Y:S02]  /*7770*/  HADD2.F32 R6, -RZ, R29.H1_H1 ;  /* 0x3000001dff067230 */ /* 0x000fe40000004100 */
[C---:B------:R-:W-:Y:S01]  /*7780*/  FFMA R2, R27.reuse, R4, R2 ;  /* 0x000000041b027223 */ /* 0x040fe20000000002 */
[C---:B------:R-:W-:Y:S01]  /*7790*/  FMUL R7, R24.reuse, R7 ;  /* 0x0000000718077220 */ /* 0x040fe20000400000 */
[C---:B------:R-:W-:Y:S01]  /*77a0*/  FFMA R3, R27.reuse, R5, R3 ;  /* 0x000000051b037223 */ /* 0x040fe20000000003 */
[C---:B------:R-:W-:Y:S01]  /*77b0*/  FMUL R4, R24.reuse, R8 ;  /* 0x0000000818047220 */ /* 0x040fe20000400000 */
[----:B------:R-:W-:Y:S01]  /*77c0*/  FMUL R5, R24, R9 ;  /* 0x0000000918057220 */ /* 0x000fe20000400000 */
[----:B------:R-:W-:Y:S01]  /*77d0*/  F2FP.F16.F32.PACK_AB R32, R2, R0 ;  /* 0x000000000220723e */ /* 0x000fe200000000ff */
[C---:B------:R-:W-:Y:S01]  /*77e0*/  FFMA R7, R27.reuse, R6, R7 ;  /* 0x000000061b077223 */ /* 0x040fe20000000007 */
[----:B------:R-:W-:Y:S02]  /*77f0*/  HADD2.F32 R0, -RZ, R30.H1_H1 ;  /* 0x3000001eff007230 */ /* 0x000fe40000004100 */
[----:B------:R-:W-:Y:S01]  /*7800*/  FFMA R4, R27, R20, R4 ;  /* 0x000000141b047223 */ /* 0x000fe20000000004 */
[--C-:B------:R-:W-:Y:S02]  /*7810*/  HADD2.F32 R2, -RZ, R31.reuse.H0_H0 ;  /* 0x2000001fff027230 */ /* 0x100fe40000004100 */
[C---:B------:R-:W-:Y:S01]  /*7820*/  FMUL R6, R24.reuse, R10 ;  /* 0x0000000a18067220 */ /* 0x040fe20000400000 */
[----:B------:R-:W-:Y:S01]  /*7830*/  F2FP.F16.F32.PACK_AB R33, R7, R3 ;  /* 0x000000030721723e */ /* 0x000fe200000000ff */
[----:B------:R-:W-:Y:S02]  /*7840*/  HADD2.F32 R3, -RZ, R31.H1_H1 ;  /* 0x3000001fff037230 */ /* 0x000fe40000004100 */
[C---:B------:R-:W-:Y:S01]  /*7850*/  FFMA R5, R27.reuse, R0, R5 ;  /* 0x000000001b057223 */ /* 0x040fe20000000005 */
[C---:B------:R-:W-:Y:S01]  /*7860*/  FMUL R11, R24.reuse, R11 ;  /* 0x0000000b180b7220 */ /* 0x040fe20000400000 */
[--C-:B------:R-:W-:Y:S02]  /*7870*/  HADD2.F32 R7, -RZ, R36.reuse.H0_H0 ;  /* 0x20000024ff077230 */ /* 0x100fe40000004100 */
[C---:B------:R-:W-:Y:S01]  /*7880*/  FMUL R8, R24.reuse, R12 ;  /* 0x0000000c18087220 */ /* 0x040fe20000400000 */
[----:B------:R-:W-:Y:S02]  /*7890*/  HADD2.F32 R0, -RZ, R36.H1_H1 ;  /* 0x30000024ff007230 */ /* 0x000fe40000004100 */
[C---:B------:R-:W-:Y:S01]  /*78a0*/  FMUL R9, R24.reuse, R13 ;  /* 0x0000000d18097220 */ /* 0x040fe20000400000 */
[C---:B------:R-:W-:Y:S01]  /*78b0*/  FFMA R6, R27.reuse, R2, R6 ;  /* 0x000000021b067223 */ /* 0x040fe20000000006 */
[C---:B------:R-:W-:Y:S01]  /*78c0*/  FFMA R11, R27.reuse, R3, R11 ;  /* 0x000000031b0b7223 */ /* 0x040fe2000000000b */
[C---:B------:R-:W-:Y:S01]  /*78d0*/  FFMA R8, R27.reuse, R7, R8 ;  /* 0x000000071b087223 */ /* 0x040fe20000000008 */
[C---:B------:R-:W-:Y:S01]  /*78e0*/  FFMA R9, R27.reuse, R0, R9 ;  /* 0x000000001b097223 */ /* 0x040fe20000000009 */
[--C-:B------:R-:W-:Y:S02]  /*78f0*/  HADD2.F32 R2, -RZ, R37.reuse.H0_H0 ;  /* 0x20000025ff027230 */ /* 0x100fe40000004100 */
[C---:B------:R-:W-:Y:S01]  /*7900*/  FMUL R10, R24.reuse, R14 ;  /* 0x0000000e180a7220 */ /* 0x040fe20000400000 */
[----:B------:R-:W-:Y:S02]  /*7910*/  HADD2.F32 R0, -RZ, R37.H1_H1 ;  /* 0x30000025ff007230 */ /* 0x000fe40000004100 */
[C---:B------:R-:W-:Y:S01]  /*7920*/  FMUL R15, R24.reuse, R15 ;  /* 0x0000000f180f7220 */ /* 0x040fe20000400000 */
[C---:B------:R-:W-:Y:S01]  /*7930*/  FMUL R12, R24.reuse, R16 ;  /* 0x00000010180c7220 */ /* 0x040fe20000400000 */
[C---:B------:R-:W-:Y:S01]  /*7940*/  FFMA R10, R27.reuse, R2, R10 ;  /* 0x000000021b0a7223 */ /* 0x040fe2000000000a */
[--C-:B------:R-:W-:Y:S02]  /*7950*/  HADD2.F32 R2, -RZ, R38.reuse.H0_H0 ;  /* 0x20000026ff027230 */ /* 0x100fe40000004100 */
[----:B------:R-:W-:Y:S01]  /*7960*/  FFMA R15, R27, R0, R15 ;  /* 0x000000001b0f7223 */ /* 0x000fe2000000000f */
[----:B------:R-:W-:Y:S01]  /*7970*/  HADD2.F32 R0, -RZ, R38.H1_H1 ;  /* 0x30000026ff007230 */ /* 0x000fe20000004100 */
[----:B------:R-:W-:Y:S01]  /*7980*/  F2FP.F16.F32.PACK_AB R34, R5, R4 ;  /* 0x000000040522723e */ /* 0x000fe200000000ff */
        /* <DEDUP_REMOVED lines=14> */
[----:B------:R-:W-:Y:S02]  /*7a70*/  F2FP.F16.F32.PACK_AB R11, R19, R14 ;  /* 0x0000000e130b723e */ /* 0x000fe400000000ff */
[----:B------:R-:W-:Y:S02]  /*7a80*/  MOV R2, UR46 ;  /* 0x0000002e00027c02 */ /* 0x000fe40008000f00 */
[----:B------:R-:W-:Y:S01]  /*7a90*/  MOV R0, UR47 ;  /* 0x0000002f00007c02 */ /* 0x000fe20008000f00 */
[----:B------:R1:W-:Y:S01]  /*7aa0*/  STS.128 [R63+0x1200], R8 ;  /* 0x001200083f007388 */ /* 0x0003e20000000c00 */
[----:B------:R-:W-:Y:S02]  /*7ab0*/  @P6 LEA R2, R2, UR43, 0x3 ;  /* 0x0000002b02026c11 */ /* 0x000fe4000f8e18ff */
[----:B------:R-:W-:Y:S02]  /*7ac0*/  @P6 SHF.L.U32 R3, R60, 0x1f, RZ ;  /* 0x0000001f3c036819 */ /* 0x000fe400000006ff */
[----:B------:R-:W-:Y:S01]  /*7ad0*/  @P6 IADD3 R2, PT, PT, R2, 0x90, RZ ;  /* 0x0000009002026810 */ /* 0x000fe20007ffe0ff */
[----:B------:R-:W-:Y:S01]  /*7ae0*/  @!PT LDS RZ, [RZ] ;  /* 0x00000000fffff984 */ /* 0x000fe20000000800 */
[----:B------:R-:W-:Y:S01]  /*7af0*/  @!PT LDS RZ, [RZ] ;  /* 0x00000000fffff984 */ /* 0x000fe20000000800 */
[----:B------:R-:W-:Y:S01]  /*7b00*/  @!PT LDS RZ, [RZ] ;  /* 0x00000000fffff984 */ /* 0x000fe20000000800 */
[----:B------:R-:W-:Y:S01]  /*7b10*/  @!PT LDS RZ, [RZ] ;  /* 0x00000000fffff984 */ /* 0x000fe20000000800 */
[----:B------:R2:W-:Y:S06]  /*7b20*/  MEMBAR.ALL.CTA ;  /* 0x0000000000007992 */ /* 0x0005ec0000008000 */
[----:B--2---:R-:W2:Y:S01]  /*7b30*/  FENCE.VIEW.ASYNC.S ;  /* 0x00000000000073c6 */ /* 0x004ea20000000000 */
[----:B------:R-:W-:Y:S02]  /*7b40*/  @P6 PRMT R0, R0, 0x654, R2 ;  /* 0x0000065400006816 */ /* 0x000fe40000000002 */
[----:B------:R-:W-:Y:S01]  /*7b50*/  LEA R2, R26, UR43, 0x3 ;  /* 0x0000002b1a027c11 */ /* 0x000fe2000f8e18ff */
[----:B--2---:R-:W-:Y:S06]  /*7b60*/  BAR.SYNC.DEFER_BLOCKING 0x1, 0x80 ;  /* 0x0042000000007b1d */ /* 0x004fec0000010000 */
[----:B------:R-:W-:Y:S05]  /*7b70*/  @P0 BRA `(.L_x_129) ;  /* 0x00000000003c0947 */ /* 0x000fea0003800000 */
[----:B------:R-:W2:Y:S01]  /*7b80*/  LDCU.64 UR6, c[0x0][0x348] ;  /* 0x00006900ff0677ac */ /* 0x000ea20008000a00 */
[----:B------:R-:W-:Y:S02]  /*7b90*/  UIADD3 UR13, UPT, UPT, UR49, 0x10, URZ ;  /* 0x00000010310d7890 */ /* 0x000fe4000fffe0ff */
[----:B------:R-:W-:Y:S01]  /*7ba0*/  UIADD3 UR12, UPT, UPT, UR43, 0x1200, URZ ;  /* 0x000012002b0c7890 */ /* 0x000fe2000fffe0ff */
[----:B------:R-:W-:Y:S01]  /*7bb0*/  UMOV UR14, UR50 ;  /* 0x00000032000e7c82 */ /* 0x000fe20008000000 */
[----:B------:R-:W-:Y:S01]  /*7bc0*/  UMOV UR15, UR36 ;  /* 0x00000024000f7c82 */ /* 0x000fe20008000000 */
[----:B------:R-:W-:Y:S02]  /*7bd0*/  UIADD3 UR9, UPT, UPT, UR49, 0x50, URZ ;  /* 0x0000005031097890 */ /* 0x000fe4000fffe0ff */
[----:B------:R-:W-:Y:S01]  /*7be0*/  UIADD3 UR8, UPT, UPT, UR43, 0x1a00, URZ ;  /* 0x00001a002b087890 */ /* 0x000fe2000fffe0ff */
[----:B------:R-:W-:Y:S01]  /*7bf0*/  UMOV UR10, UR50 ;  /* 0x00000032000a7c82 */ /* 0x000fe20008000000 */
[----:B------:R-:W-:Y:S01]  /*7c00*/  UMOV UR11, UR36 ;  /* 0x00000024000b7c82 */ /* 0x000fe20008000000 */
[----:B--2---:R-:W-:Y:S04]  /*7c10*/  UIADD3 UR4, UP0, UPT, UR6, 0x680, URZ ;  /* 0x0000068006047890 */ /* 0x004fe8000ff1e0ff */
[----:B------:R-:W-:Y:S09]  /*7c20*/  UIADD3.X UR5, UPT, UPT, URZ, UR7, URZ, UP0, !UPT ;  /* 0x00000007ff057290 */ /* 0x000ff200087fe4ff */
[----:B------:R2:W-:Y:S01]  /*7c30*/  UTMASTG.3D [UR12], [UR4] ;  /* 0x0000000c040073b5 */ /* 0x0005e20008010000 */
[----:B------:R2:W-:Y:S01]  /*7c40*/  UTMASTG.3D [UR8], [UR4] ;  /* 0x00000008040073b5 */ /* 0x0005e20008010000 */
[----:B------:R0:W-:Y:S01]  /*7c50*/  UTMACMDFLUSH ;  /* 0x00000000000079b7 */ /* 0x0001e20000000000 */
[----:B--2---:R-:W-:Y:S04]  /*7c60*/  DEPBAR.LE SB0, 0x1 ;  /* 0x000080400000791a */ /* 0x004fe80000000000 */
.L_x_129:
[----:B------:R-:W-:Y:S05]  /*7c70*/  BSYNC.RECONVERGENT B0 ;  /* 0x0000000000007941 */ /* 0x000fea0003800200 */
.L_x_128:
[----:B------:R-:W-:Y:S01]  /*7c80*/  BAR.SYNC.DEFER_BLOCKING 0x1, 0x80 ;  /* 0x0042000000007b1d */ /* 0x000fe20000010000 */
[----:B------:R-:W-:Y:S04]  /*7c90*/  UIADD3 UR4, UPT, UPT, UR46, 0x1, URZ ;  /* 0x000000012e047890 */ /* 0x000fe8000fffe0ff */
[----:B------:R-:W-:Y:S04]  /*7ca0*/  UISETP.NE.AND UP0, UPT, UR4, 0x4, UPT ;  /* 0x000000040400788c */ /* 0x000fe8000bf05270 */
[----:B------:R-:W-:Y:S01]  /*7cb0*/  USEL UR44, UR4, URZ, UP0 ;  /* 0x000000ff042c7287 */ /* 0x000fe20008000000 */
[----:B------:R2:W-:Y:S01]  /*7cc0*/  @P6 SYNCS.ARRIVE.TRANS64.RED.A1T0 RZ, [R0+URZ], RZ ;  /* 0x000000ff00ff69a7 */ /* 0x0005e200081004ff */
[----:B------:R-:W-:Y:S01]  /*7cd0*/  BSSY B1, `(.L_x_130) ;  /* 0x0000013000017945 */ /* 0x000fe20003800000 */
[----:B------:R-:W3:Y:S02]  /*7ce0*/  @P6 SYNCS.PHASECHK.TRANS64.TRYWAIT P0, [R2+URZ+0x70], R3 ;  /* 0x00007003020065a7 */ /* 0x000ee400080011ff */
[----:B---3--:R-:W-:Y:S01]  /*7cf0*/  @P6 SEL R64, RZ, 0x1, !P0 ;  /* 0x00000001ff406807 */ /* 0x008fe20004000000 */
[----:B--2---:R-:W-:Y:S06]  /*7d00*/  @!P6 BRA `(.L_x_131) ;  /* 0x00000000003ce947 */ /* 0x004fec0003800000 */
[----:B------:R-:W-:Y:S01]  /*7d10*/  ISETP.NE.AND P1, PT, R65, RZ, PT ;  /* 0x000000ff4100720c */ /* 0x000fe20003f25270 */
[----:B------:R-:W-:Y:S01]  /*7d20*/  BSSY B0, `(.L_x_132) ;  /* 0x0000009000007945 */ /* 0x000fe20003800000 */
[----:B------:R-:W-:Y:S11]  /*7d30*/  ISETP.NE.AND P0, PT, R64, RZ, PT ;  /* 0x000000ff4000720c */ /* 0x000ff60003f05270 */
[----:B------:R-:W-:Y:S05]  /*7d40*/  @P1 IMAD R3, R26, 0x1000, R57 ;  /* 0x000010001a031824 */ /* 0x000fea00078e0239 */
[----:B------:R-:W-:Y:S05]  /*7d50*/  @P1 IADD3 R0, PT, PT, R3, UR43, RZ ;  /* 0x0000002b03001c10 */ /* 0x000fea000fffe0ff */
[----:B------:R-:W-:Y:S01]  /*7d60*/  @P1 IMAD.IADD R0, R66, 0x1, R0 ;  /* 0x0000000142001824 */ /* 0x000fe200078e0200 */
[----:B------:R-:W-:Y:S06]  /*7d70*/  @P0 BRA `(.L_x_133) ;  /* 0x00000000000c0947 */ /* 0x000fec0003800000 */
[----:B------:R-:W-:Y:S04]  /*7d80*/  SHF.L.U32 R4, R60, 0x1f, RZ ;  /* 0x0000001f3c047819 */ /* 0x000fe800000006ff */
[----:B------:R-:W2:Y:S02]  /*7d90*/  SYNCS.PHASECHK.TRANS64.TRYWAIT P0, [R2+URZ+0x70], R4 ;  /* 0x00007004020075a7 */ /* 0x000ea400080011ff */
[----:B--2---:R-:W-:Y:S05]  /*7da0*/  @!P0 BRA `(.L_x_134) ;  /* 0x00000020004c8947 */ /* 0x004fea0003800000 */
.L_x_133:
[----:B------:R-:W-:Y:S05]  /*7db0*/  BSYNC B0 ;  /* 0x0000000000007941 */ /* 0x000fea0003800000 */
.L_x_132:
[----:B------:R-:W-:Y:S02]  /*7dc0*/  ISETP.NE.AND P0, PT, R65, RZ, PT ;  /* 0x000000ff4100720c */ /* 0x000fe40003f05270 */
[----:B------:R-:W-:Y:S11]  /*7dd0*/  IADD3 R26, PT, PT, R26, 0x1, RZ ;  /* 0x000000011a1a7810 */ /* 0x000ff60007ffe0ff */
[----:B------:R3:W4:Y:S04]  /*7de0*/  @P0 LDS.128 R28, [R3+UR43+0x200] ;  /* 0x0002002b031c0984 */ /* 0x0007280008000c00 */
[----:B------:R3:W1:Y:S02]  /*7df0*/  @P0 LDS.128 R36, [R0+0x200] ;  /* 0x0002000000240984 */ /* 0x0006640000000c00 */
.L_x_131:
[----:B------:R-:W-:Y:S05]  /*7e00*/  BSYNC B1 ;  /* 0x0000000000017941 */ /* 0x000fea0003800000 */
.L_x_130:
[----:B---3--:R-:W-:Y:S05]  /*7e10*/  VIADD R0, R25, 0x20 ;  /* 0x0000002019007836 */ /* 0x008fea0000000000 */
[----:B------:R-:W-:Y:S04]  /*7e20*/  SHF.R.U32.HI R0, RZ, 0x15, R0 ;  /* 0x00000015ff007819 */ /* 0x000fe80000011600 */
[----:B------:R-:W-:Y:S11]  /*7e30*/  LOP3.LUT P0, RZ, R0, 0x3, R51, 0x48, !PT ;  /* 0x0000000300ff7812 */ /* 0x000ff60007804833 */
[----:B------:R-:W-:Y:S02]  /*7e40*/  @!UPT UIADD3 URZ, UPT, UPT, URZ, URZ, URZ ;  /* 0x000000fffffff290 */ /* 0x000fe4000fffe0ff */
[----:B------:R-:W-:Y:S05]  /*7e50*/  @!P0 BRA `(.L_x_135) ;  /* 0x0000000000408947 */ /* 0x000fea0003800000 */
[----:B------:R-:W3:Y:S01]  /*7e60*/  LDCU.64 UR8, c[0x4][0x70] ;  /* 0x01000e00ff0877ac */ /* 0x000ee20008000a00 */
[----:B------:R-:W-:Y:S01]  /*7e70*/  MOV R3, 0x0 ;  /* 0x0000000000037802 */ /* 0x000fe20000000f00 */
[----:B------:R-:W-:Y:S02]  /*7e80*/  HFMA2 R12, -RZ, RZ, 0, 5.9604644775390625e-08 ;  /* 0x00000001ff0c7431 */ /* 0x000fe400000001ff */
[----:B-1----:R-:W-:Y:S02]  /*7e90*/  IMAD.MOV.U32 R8, RZ, RZ, 0x192 ;  /* 0x00000192ff087424 */ /* 0x002fe400078e00ff */
[----:B------:R-:W-:Y:S01]  /*7ea0*/  IMAD.MOV.U32 R13, RZ, RZ, RZ ;  /* 0x000000ffff0d7224 */ /* 0x000fe200078e00ff */
[----:B------:R-:W1:Y:S01]  /*7eb0*/  LDCU.64 UR6, c[0x4][0x78] ;  /* 0x01000f00ff0677ac */ /* 0x000e620008000a00 */
[----:B--2---:R-:W2:Y:S01]  /*7ec0*/  LDC.64 R2, c[0x4][R3] ;  /* 0x0100000003027b82 */ /* 0x004ea20000000a00 */
[----:B------:R-:W5:Y:S01]  /*7ed0*/  LDCU.64 UR4, c[0x4][0x10] ;  /* 0x01000200ff0477ac */ /* 0x000f620008000a00 */
[----:B---3--:R-:W-:Y:S01]  /*7ee0*/  MOV R5, UR9 ;  /* 0x0000000900057c02 */ /* 0x008fe20008000f00 */
[----:B------:R-:W-:Y:S01]  /*7ef0*/  IMAD.U32 R4, RZ, RZ, UR8 ;  /* 0x00000008ff047e24 */ /* 0x000fe2000f8e00ff */
[----:B-1----:R-:W-:Y:S01]  /*7f00*/  MOV R7, UR7 ;  /* 0x0000000700077c02 */ /* 0x002fe20008000f00 */
[----:B------:R-:W-:Y:S01]  /*7f10*/  IMAD.U32 R6, RZ, RZ, UR6 ;  /* 0x00000006ff067e24 */ /* 0x000fe2000f8e00ff */
[----:B-----5:R-:W-:Y:S01]  /*7f20*/  MOV R11, UR5 ;  /* 0x00000005000b7c02 */ /* 0x020fe20008000f00 */
[----:B------:R-:W-:Y:S02]  /*7f30*/  IMAD.U32 R10, RZ, RZ, UR4 ;  /* 0x00000004ff0a7e24 */ /* 0x000fe4000f8e00ff */
[----:B------:R-:W-:Y:S07]  /*7f40*/  LEPC R20, `(.L_x_135) ;  /* 0x000000001014794e */ /* 0x000fee0000000000 */
[----:B--2-4-:R-:W-:Y:S05]  /*7f50*/  CALL.ABS.NOINC R2 ;  /* 0x0000000002007343 */ /* 0x014fea0003c00000 */
.L_x_135:
[----:B------:R-:W-:Y:S01]  /*7f60*/  ISETP.NE.AND P6, PT, R62, RZ, PT ;  /* 0x000000ff3e00720c */ /* 0x000fe20003fc5270 */
[----:B------:R-:W-:Y:S05]  /*7f70*/  WARPSYNC.ALL ;  /* 0x0000000000007948 */ /* 0x000fea0003800000 */
[----:B------:R-:W-:Y:S01]  /*7f80*/  R2UR UR4, R25 ;  /* 0x00000000190472ca */ /* 0x000fe200000e0000 */
[----:B----4-:R-:W-:Y:S01]  /*7f90*/  HADD2.F32 R3, -RZ, R28.H0_H0 ;  /* 0x2000001cff037230 */ /* 0x010fe20000004100 */
[----:B------:R-:W-:Y:S01]  /*7fa0*/  ISETP.NE.AND P0, PT, R61, RZ, PT ;  /* 0x000000ff3d00720c */ /* 0x000fe20003f05270 */
[----:B------:R-:W-:Y:S01]  /*7fb0*/  HADD2.F32 R20, -RZ, R30.H0_H0 ;  /* 0x2000001eff147230 */ /* 0x000fe20000004100 */
[----:B------:R-:W-:Y:S09]  /*7fc0*/  BSSY.RECONVERGENT B0, `(.L_x_136) ;  /* 0x0000058000007945 */ /* 0x000ff20003800200 */
[----:B-12---:R-:W1:Y:S02]  /*7fd0*/  LDTM.x16 R4, tmem[UR4+0x20] ;  /* 0x00002004000479ee */ /* 0x006e640008240000 */
        /* <DEDUP_REMOVED lines=59> */
[----:B------:R-:W-:Y:S02]  /*8390*/  LEA R3, R26, UR43, 0x3 ;  /* 0x0000002b1a037c11 */ /* 0x000fe4000f8e18ff */
        /* <DEDUP_REMOVED lines=8> */
[----:B------:R-:W-:Y:S01]  /*8420*/  @P6 SHF.L.U32 R2, R60, 0x1f, RZ ;  /* 0x0000001f3c026819 */ /* 0x000fe200000006ff */
        /* <DEDUP_REMOVED lines=17> */
.L_x_137:
[----:B------:R-:W-:Y:S05]  /*8540*/  BSYNC.RECONVERGENT B0 ;  /* 0x0000000000007941 */ /* 0x000fea0003800200 */
.L_x_136:
        /* <DEDUP_REMOVED lines=19> */
.L_x_141:
[----:B------:R-:W-:Y:S05]  /*8680*/  BSYNC B0 ;  /* 0x0000000000007941 */ /* 0x000fea0003800000 */
.L_x_140:
[----:B------:R-:W-:Y:S11]  /*8690*/  ISETP.NE.AND P0, PT, R65, RZ, PT ;  /* 0x000000ff4100720c */ /* 0x000ff60003f05270 */
[----:B------:R-:W-:Y:S02]  /*86a0*/  @!UPT UIADD3 URZ, UPT, UPT, URZ, URZ, URZ ;  /* 0x000000fffffff290 */ /* 0x000fe4000fffe0ff */
[----:B------:R3:W4:Y:S04]  /*86b0*/  @P0 LDS.128 R28, [R26+UR43+0x200] ;  /* 0x0002002b1a1c0984 */ /* 0x0007280008000c00 */
[----:B------:R3:W1:Y:S02]  /*86c0*/  @P0 LDS.128 R36, [R66+0x200] ;  /* 0x0002000042240984 */ /* 0x0006640000000c00 */
.L_x_139:
[----:B------:R-:W-:Y:S05]  /*86d0*/  BSYNC B1 ;  /* 0x0000000000017941 */ /* 0x000fea0003800000 */
.L_x_138:
[----:B--2---:R-:W-:Y:S05]  /*86e0*/  VIADD R0, R25, 0x30 ;  /* 0x0000003019007836 */ /* 0x004fea0000000000 */
[----:B------:R-:W-:Y:S04]  /*86f0*/  SHF.R.U32.HI R0, RZ, 0x15, R0 ;  /* 0x00000015ff007819 */ /* 0x000fe80000011600 */
[----:B------:R-:W-:Y:S11]  /*8700*/  LOP3.LUT P0, RZ, R0, 0x3, R51, 0x48, !PT ;  /* 0x0000000300ff7812 */ /* 0x000ff60007804833 */
[----:B------:R-:W-:Y:S02]  /*8710*/  @!UPT UIADD3 URZ, UPT, UPT, URZ, URZ, URZ ;  /* 0x000000fffffff290 */ /* 0x000fe4000fffe0ff */
[----:B------:R-:W-:Y:S05]  /*8720*/  @!P0 BRA `(.L_x_143) ;  /* 0x0000000000408947 */ /* 0x000fea0003800000 */
[----:B------:R-:W2:Y:S01]  /*8730*/  LDCU.64 UR8, c[0x4][0x70] ;  /* 0x01000e00ff0877ac */ /* 0x000ea20008000a00 */
[----:B------:R-:W-:Y:S01]  /*8740*/  MOV R3, 0x0 ;  /* 0x0000000000037802 */ /* 0x000fe20000000f00 */
        /* <DEDUP_REMOVED lines=14> */
.L_x_143:
[----:B------:R-:W-:Y:S01]  /*8830*/  ISETP.NE.AND P0, PT, R61, RZ, PT ;  /* 0x000000ff3d00720c */ /* 0x000fe20003f05270 */
[----:B------:R-:W-:Y:S05]  /*8840*/  WARPSYNC.ALL ;  /* 0x0000000000007948 */ /* 0x000fea0003800000 */
[----:B------:R-:W-:Y:S01]  /*8850*/  R2UR UR4, R25 ;  /* 0x00000000190472ca */ /* 0x000fe200000e0000 */
[--C-:B----4-:R-:W-:Y:S01]  /*8860*/  HADD2.F32 R20, -RZ, R28.reuse.H0_H0 ;  /* 0x2000001cff147230 */ /* 0x110fe20000004100 */
[----:B------:R-:W-:Y:S01]  /*8870*/  IADD3 R54, PT, PT, R54, 0x100, RZ ;  /* 0x0000010036367810 */ /* 0x000fe20007ffe0ff */
[----:B------:R-:W-:Y:S01]  /*8880*/  HADD2.F32 R21, -RZ, R28.H1_H1 ;  /* 0x3000001cff157230 */ /* 0x000fe20000004100 */
[----:B------:R-:W-:Y:S01]  /*8890*/  BSSY.RECONVERGENT B0, `(.L_x_144) ;  /* 0x0000054000007945 */ /* 0x000fe20003800200 */
[--C-:B------:R-:W-:Y:S01]  /*88a0*/  HADD2.F32 R25, -RZ, R29.reuse.H0_H0 ;  /* 0x2000001dff197230 */ /* 0x100fe20000004100 */
[----:B------:R-:W-:Y:S01]  /*88b0*/  LOP3.LUT R54, R54, 0xfefffff8, RZ, 0xc0, !PT ;  /* 0xfefffff836367812 */ /* 0x000fe200078ec0ff */
[----:B---3--:R-:W-:Y:S02]  /*88c0*/  HADD2.F32 R26, -RZ, R29.H1_H1 ;  /* 0x3000001dff1a7230 */ /* 0x008fe40000004100 */
[--C-:B------:R-:W-:Y:S02]  /*88d0*/  HADD2.F32 R28, -RZ, R30.reuse.H0_H0 ;  /* 0x2000001eff1c7230 */ /* 0x100fe40000004100 */
[----:B------:R-:W-:Y:S02]  /*88e0*/  HADD2.F32 R29, -RZ, R30.H1_H1 ;  /* 0x3000001eff1d7230 */ /* 0x000fe40000004100 */
[----:B-1----:R-:W1:Y:S01]  /*88f0*/  LDTM.x16 R4, tmem[UR4+0x30] ;  /* 0x00003004000479ee */ /* 0x002e620008240000 */
[----:B------:R-:W-:Y:S01]  /*8900*/  NOP ;  /* 0x0000000000007918 */ /* 0x000fe20000000000 */
[----:B-1----:R1:W-:Y:S01]  /*8910*/  SYNCS.ARRIVE.TRANS64.RED.A1T0 RZ, [R54+URZ], RZ ;  /* 0x000000ff36ff79a7 */ /* 0x0023e200081004ff */
[--C-:B------:R-:W-:Y:S02]  /*8920*/  HADD2.F32 R30, -RZ, R31.reuse.H0_H0 ;  /* 0x2000001fff1e7230 */ /* 0x100fe40000004100 */
[----:B------:R-:W-:Y:S02]  /*8930*/  HADD2.F32 R31, -RZ, R31.H1_H1 ;  /* 0x3000001fff1f7230 */ /* 0x000fe40000004100 */
        /* <DEDUP_REMOVED lines=8> */
[C---:B------:R-:W-:Y:S01]  /*89c0*/  FMUL R4, R24.reuse, R4 ;  /* 0x0000000418047220 */ /* 0x040fe20000400000 */
[C---:B------:R-:W-:Y:S01]  /*89d0*/  FMUL R5, R24.reuse, R5 ;  /* 0x0000000518057220 */ /* 0x040fe20000400000 */
[C---:B------:R-:W-:Y:S01]  /*89e0*/  FMUL R6, R24.reuse, R6 ;  /* 0x0000000618067220 */ /* 0x040fe20000400000 */
[C---:B------:R-:W-:Y:S01]  /*89f0*/  FMUL R7, R24.reuse, R7 ;  /* 0x0000000718077220 */ /* 0x040fe20000400000 */
[C---:B------:R-:W-:Y:S01]  /*8a00*/  FFMA R4, R27.reuse, R20, R4 ;  /* 0x000000141b047223 */ /* 0x040fe20000000004 */
        /* <DEDUP_REMOVED lines=15> */
[C---:B------:R-:W-:Y:S01]  /*8b00*/  FMUL R12, R24.reuse, R16 ;  /* 0x00000010180c7220 */ /* 0x040fe20000400000 */
[C---:B------:R-:W-:Y:S01]  /*8b10*/  FFMA R0, R27.reuse, R32, R0 ;  /* 0x000000201b007223 */ /* 0x040fe20000000000 */
[C---:B------:R-:W-:Y:S01]  /*8b20*/  FMUL R13, R24.reuse, R17 ;  /* 0x00000011180d7220 */ /* 0x040fe20000400000 */
[----:B------:R-:W-:Y:S01]  /*8b30*/  FFMA R2, R27, R33, R2 ;  /* 0x000000211b027223 */ /* 0x000fe20000000002 */
[----:B------:R-:W-:Y:S01]  /*8b40*/  F2FP.F16.F32.PACK_AB R4, R5, R4 ;  /* 0x000000040504723e */ /* 0x000fe200000000ff */
[C---:B------:R-:W-:Y:S01]  /*8b50*/  FMUL R14, R24.reuse, R18 ;  /* 0x00000012180e7220 */ /* 0x040fe20000400000 */
[----:B------:R-:W-:Y:S01]  /*8b60*/  FFMA R3, R27, R34, R3 ;  /* 0x000000221b037223 */ /* 0x000fe20000000003 */
[----:B------:R-:W-:Y:S01]  /*8b70*/  F2FP.F16.F32.PACK_AB R5, R7, R6 ;  /* 0x000000060705723e */ /* 0x000fe200000000ff */
[----:B------:R-:W-:Y:S01]  /*8b80*/  FFMA R15, R27, R35, R15 ;  /* 0x000000231b0f7223 */ /* 0x000fe2000000000f */
[----:B------:R-:W-:Y:S01]  /*8b90*/  FMUL R19, R24, R19 ;  /* 0x0000001318137220 */ /* 0x000fe20000400000 */
[----:B------:R-:W-:Y:S01]  /*8ba0*/  F2FP.F16.F32.PACK_AB R6, R9, R8 ;  /* 0x000000080906723e */ /* 0x000fe200000000ff */
[----:B------:R-:W-:Y:S01]  /*8bb0*/  FFMA R12, R27, R36, R12 ;  /* 0x000000241b0c7223 */ /* 0x000fe2000000000c */
[----:B------:R-:W-:Y:S01]  /*8bc0*/  F2FP.F16.F32.PACK_AB R7, R11, R10 ;  /* 0x0000000a0b07723e */ /* 0x000fe200000000ff */
[C---:B------:R-:W-:Y:S01]  /*8bd0*/  FFMA R13, R27.reuse, R37, R13 ;  /* 0x000000251b0d7223 */ /* 0x040fe2000000000d */
[C---:B------:R-:W-:Y:S01]  /*8be0*/  FFMA R14, R27.reuse, R38, R14 ;  /* 0x000000261b0e7223 */ /* 0x040fe2000000000e */
[----:B------:R-:W-:Y:S01]  /*8bf0*/  FFMA R19, R27, R39, R19 ;  /* 0x000000271b137223 */ /* 0x000fe20000000013 */
[----:B------:R-:W-:Y:S01]  /*8c00*/  F2FP.F16.F32.PACK_AB R16, R2, R0 ;  /* 0x000000000210723e */ /* 0x000fe200000000ff */
[----:B------:R1:W-:Y:S01]  /*8c10*/  STS.128 [R57+UR43+0x3200], R4 ;  /* 0x0032000439007988 */ /* 0x0003e20008000c2b */
        /* <DEDUP_REMOVED lines=27> */
.L_x_145:
[----:B------:R-:W-:Y:S05]  /*8dd0*/  BSYNC.RECONVERGENT B0 ;  /* 0x0000000000007941 */ /* 0x000fea0003800200 */
.L_x_144:
[----:B------:R-:W-:Y:S01]  /*8de0*/  BAR.SYNC.DEFER_BLOCKING 0x1, 0x80 ;  /* 0x0042000000007b1d */ /* 0x000fe20000010000 */
[----:B------:R-:W-:Y:S01]  /*8df0*/  UISETP.NE.AND UP0, UPT, UR52, -0x4, UPT ;  /* 0xfffffffc3400788c */ /* 0x000fe2000bf05270 */
[----:B------:R-:W-:Y:S08]  /*8e00*/  IADD3 R22, PT, PT, R22, 0x1, RZ ;  /* 0x0000000116167810 */ /* 0x000ff00007ffe0ff */
[----:B------:R-:W-:Y:S05]  /*8e10*/  BRA.U !UP0, `(.L_x_146) ;  /* 0x0000000108287547 */ /* 0x000fea000b800000 */
[----:B------:R-:W-:Y:S01]  /*8e20*/  ISETP.NE.AND P0, PT, R62, RZ, PT ;  /* 0x000000ff3e00720c */ /* 0x000fe20003f05270 */
[----:B------:R-:W-:Y:S01]  /*8e30*/  IMAD.U32 R2, RZ, RZ, UR46 ;  /* 0x0000002eff027e24 */ /* 0x000fe2000f8e00ff */
[----:B------:R-:W-:Y:S01]  /*8e40*/  UIADD3 UR4, UPT, UPT, UR46, 0x1, URZ ;  /* 0x000000012e047890 */ /* 0x000fe2000fffe0ff */
[----:B------:R-:W-:Y:S03]  /*8e50*/  IMAD.U32 R0, RZ, RZ, UR47 ;  /* 0x0000002fff007e24 */ /* 0x000fe6000f8e00ff */
[----:B------:R-:W-:Y:S04]  /*8e60*/  UISETP.NE.AND UP0, UPT, UR4, 0x4, UPT ;  /* 0x000000040400788c */ /* 0x000fe8000bf05270 */
[----:B------:R-:W-:Y:S03]  /*8e70*/  USEL UR46, UR4, URZ, UP0 ;  /* 0x000000ff042e7287 */ /* 0x000fe60008000000 */
[----:B------:R-:W-:Y:S05]  /*8e80*/  @P0 LEA R2, R2, UR43, 0x3 ;  /* 0x0000002b02020c11 */ /* 0x000fea000f8e18ff */
[----:B------:R-:W-:Y:S05]  /*8e90*/  @P0 VIADD R2, R2, 0x90 ;  /* 0x0000009002020836 */ /* 0x000fea0000000000 */
[----:B------:R-:W-:Y:S04]  /*8ea0*/  @P0 PRMT R0, R0, 0x654, R2 ;  /* 0x0000065400000816 */ /* 0x000fe80000000002 */
[----:B------:R2:W-:Y:S03]  /*8eb0*/  @P0 SYNCS.ARRIVE.TRANS64.RED.A1T0 RZ, [R0+URZ], RZ ;  /* 0x000000ff00ff09a7 */ /* 0x0005e600081004ff */
.L_x_146:
[----:B------:R-:W-:Y:S01]  /*8ec0*/  R2UR UR4, R52 ;  /* 0x00000000340472ca */ /* 0x000fe200000e0000 */
[----:B------:R-:W-:Y:S01]  /*8ed0*/  UISETP.NE.AND UP0, UPT, UR62, URZ, UPT ;  /* 0x000000ff3e00728c */ /* 0x000fe2000bf05270 */
[----:B------:R-:W-:Y:S01]  /*8ee0*/  ISETP.NE.AND P0, PT, R56, 0x2, PT ;  /* 0x000000023800780c */ /* 0x000fe20003f05270 */
[----:B------:R-:W-:Y:S01]  /*8ef0*/  UIADD3 UR20, UPT, UPT, UR38, UR63, URZ ;  /* 0x0000003f26147290 */ /* 0x000fe2000fffe0ff */
[----:B------:R-:W-:Y:S01]  /*8f00*/  ISETP.NE.AND P1, PT, R22, 0x4, PT ;  /* 0x000000041600780c */ /* 0x000fe20003f25270 */
[----:B------:R-:W-:Y:S01]  /*8f10*/  UIADD3 UR52, UPT, UPT, UR52, 0x4, URZ ;  /* 0x0000000434347890 */ /* 0x000fe2000fffe0ff */
[----:B------:R-:W-:Y:S01]  /*8f20*/  SEL R2, RZ, 0x1, P0 ;  /* 0x00000001ff027807 */ /* 0x000fe20000000000 */
[----:B------:R-:W-:Y:S01]  /*8f30*/  UMOV UR36, UR61 ;  /* 0x0000003d00247c82 */ /* 0x000fe20008000000 */
[----:B--2---:R-:W-:Y:S02]  /*8f40*/  SEL R0, RZ, 0x1, P1 ;  /* 0x00000001ff007807 */ /* 0x004fe40000800000 */
[----:B------:R-:W-:Y:S02]  /*8f50*/  LOP3.LUT R58, R58, R2, RZ, 0x3c, !PT ;  /* 0x000000023a3a7212 */ /* 0x000fe400078e3cff */
[----:B------:R-:W-:Y:S01]  /*8f60*/  LOP3.LUT R59, R59, R0, RZ, 0x3c, !PT ;  /* 0x000000003b3b7212 */ /* 0x000fe200078e3cff */
[----:B------:R-:W-:Y:S01]  /*8f70*/  UIADD3 UR28, UPT, UPT, UR37, UR4, URZ ;  /* 0x00000004251c7290 */ /* 0x000fe2000fffe0ff */
[----:B------:R-:W-:Y:S02]  /*8f80*/  SEL R56, R56, RZ, P0 ;  /* 0x000000ff38387207 */ /* 0x000fe40000000000 */
[----:B------:R-:W-:Y:S01]  /*8f90*/  SEL R22, R22, RZ, P1 ;  /* 0x000000ff16167207 */ /* 0x000fe20000800000 */
[----:B------:R-:W-:Y:S08]  /*8fa0*/  BRA.U UP0, `(.L_x_147) ;  /* 0xffffffcd00787547 */ /* 0x000ff0000b83ffff */
[----:B------:R-:W2:Y:S01]  /*8fb0*/  LDCU.64 UR4, c[0x0][0x888] ;  /* 0x00011100ff0477ac */ /* 0x000ea20008000a00 */
[----:B------:R-:W3:Y:S01]  /*8fc0*/  LDCU.64 UR6, c[0x0][0x890] ;  /* 0x00011200ff0677ac */ /* 0x000ee20008000a00 */
[----:B--2---:R-:W-:Y:S02]  /*8fd0*/  ISETP.NE.U32.AND P2, PT, RZ, UR4, PT ;  /* 0x00000004ff007c0c */ /* 0x004fe4000bf45070 */
[----:B---3--:R-:W-:Y:S02]  /*8fe0*/  ISETP.NE.U32.AND P1, PT, RZ, UR6, PT ;  /* 0x00000006ff007c0c */ /* 0x008fe4000bf25070 */
[----:B------:R-:W-:Y:S02]  /*8ff0*/  ISETP.NE.AND.EX P2, PT, RZ, UR5, PT, P2 ;  /* 0x00000005ff007c0c */ /* 0x000fe4000bf45320 */
[----:B------:R-:W-:-:S13]  /*9000*/  ISETP.NE.AND.EX P0, PT, RZ, UR7, PT, P1 ;  /* 0x00000007ff007c0c */ /* 0x000fda000bf05310 */
[----:B------:R-:W-:Y:S05]  /*9010*/  @P2 BRA P0, `(.L_x_148) ;  /* 0x00000000003c2947 */ /* 0x000fea0000000000 */
[----:B------:R-:W-:-:S13]  /*9020*/  ISETP.NE.AND.EX P1, PT, RZ, UR7, PT, P1 ;  /* 0x00000007ff007c0c */ /* 0x000fda000bf25310 */
[----:B------:R-:W-:Y:S05]  /*9030*/  @P1 BRA `(.L_x_149) ;  /* 0x00000000000c1947 */ /* 0x000fea0003800000 */
[----:B------:R-:W-:-:S13]  /*9040*/  FSETP.NEU.AND P0, PT, R27, RZ, PT ;  /* 0x000000ff1b00720b */ /* 0x000fda0003f0d000 */
[----:B------:R-:W-:Y:S05]  /*9050*/  @!P0 EXIT ;  /* 0x000000000000894d */ /* 0x000fea0003800000 */
[----:B------:R-:W-:Y:S05]  /*9060*/  BRA `(.L_x_148) ;  /* 0x0000000000287947 */ /* 0x000fea0003800000 */
.L_x_149:
[----:B------:R-:W-:Y:S01]  /*9070*/  ISETP.NE.AND P0, PT, R55, RZ, PT ;  /* 0x000000ff3700720c */ /* 0x000fe20003f05270 */
[----:B------:R-:W-:-:S12]  /*9080*/  BSSY.RECONVERGENT B0, `(.L_x_148) ;  /* 0x0000008000007945 */ /* 0x000fd80003800200 */
[----:B------:R-:W-:Y:S05]  /*9090*/  @P0 BRA `(.L_x_150) ;  /* 0x0000000000100947 */ /* 0x000fea0003800000 */
[----:B------:R-:W-:-:S04]  /*90a0*/  ISETP.NE.U32.AND P0, PT, RZ, UR4, PT ;  /* 0x00000004ff007c0c */ /* 0x000fc8000bf05070 */
[----:B------:R-:W-:-:S13]  /*90b0*/  ISETP.NE.AND.EX P0, PT, RZ, UR5, PT, P0 ;  /* 0x00000005ff007c0c */ /* 0x000fda000bf05300 */
[----:B------:R-:W-:Y:S05]  /*90c0*/  @!P0 EXIT ;  /* 0x000000000000894d */ /* 0x000fea0003800000 */
[----:B------:R-:W-:Y:S05]  /*90d0*/  BRA `(.L_x_151) ;  /* 0x0000000000087947 */ /* 0x000fea0003800000 */
.L_x_150:
[----:B------:R-:W-:-:S13]  /*90e0*/  FSETP.NEU.AND P0, PT, R27, RZ, PT ;  /* 0x000000ff1b00720b */ /* 0x000fda0003f0d000 */
[----:B------:R-:W-:Y:S05]  /*90f0*/  @!P0 EXIT ;  /* 0x000000000000894d */ /* 0x000fea0003800000 */
.L_x_151:
[----:B------:R-:W-:Y:S05]  /*9100*/  BSYNC.RECONVERGENT B0 ;  /* 0x0000000000007941 */ /* 0x000fea0003800200 */
.L_x_148:
[----:B------:R-:W-:Y:S01]  /*9110*/  ULEA UR6, UR46, UR43, 0x3 ;  /* 0x0000002b2e067291 */ /* 0x000fe2000f8e18ff */
[----:B------:R-:W-:-:S04]  /*9120*/  DEPBAR.LE SB0, 0x0 ;  /* 0x000080000000791a */ /* 0x000fc80000000000 */
[----:B------:R-:W-:-:S04]  /*9130*/  UIADD3 UR6, UPT, UPT, UR6, 0x90, URZ ;  /* 0x0000009006067890 */ /* 0x000fc8000fffe0ff */
[----:B------:R-:W-:-:S09]  /*9140*/  UPRMT UR6, UR47, 0x654, UR6 ;  /* 0x000006542f067896 */ /* 0x000fd20008000006 */
[----:B------:R-:W-:Y:S01]  /*9150*/  SYNCS.ARRIVE.TRANS64.RED.A1T0 RZ, [UR6], RZ ;  /* 0x000000ffffff79a7 */ /* 0x000fe20008100406 */
[----:B------:R-:W-:Y:S05]  /*9160*/  EXIT ;  /* 0x000000000000794d */ /* 0x000fea0003800000 */
.L_x_24:
[----:B---3--:R3:W4:Y:S02]  /*9170*/  SYNCS.PHASECHK.TRANS64.TRYWAIT P0, [R0+URZ+0x130], R2 ;  /* 0x00013002000075a7 */ /* 0x00872400080011ff */
[----:B----4-:R-:W-:Y:S05]  /*9180*/  @!P0 NANOSLEEP.SYNCS 0x989680 ;  /* 0x009896800000895d */ /* 0x010fea0003900000 */
[----:B------:R-:W4:Y:S02]  /*9190*/  @!P0 SYNCS.PHASECHK.TRANS64 P0, [R0+URZ+0x130], R2 ;  /* 0x00013002000085a7 */ /* 0x000f2400080010ff */
[----:B----4-:R-:W-:Y:S05]  /*91a0*/  @!P0 BRA `(.L_x_24) ;  /* 0xfffffffc00f08947 */ /* 0x010fea000383ffff */
[----:B------:R-:W-:Y:S05]  /*91b0*/  BRA `(.L_x_152) ;  /* 0xffffff8800907947 */ /* 0x000fea000383ffff */
.L_x_27:
[----:B--2---:R-:W-:-:S07]  /*91c0*/  MOV R0, UR33 ;  /* 0x0000002100007c02 */ /* 0x004fce0008000f00 */
.L_x_153:
[----:B--2---:R2:W3:Y:S02]  /*91d0*/  SYNCS.PHASECHK.TRANS64.TRYWAIT P0, [R0+URZ+0x38], R3 ;  /* 0x00003803000075a7 */ /* 0x0044e400080011ff */
[----:B---3--:R-:W-:Y:S05]  /*91e0*/  @!P0 NANOSLEEP.SYNCS 0x989680 ;  /* 0x009896800000895d */ /* 0x008fea0003900000 */
[----:B------:R-:W3:Y:S02]  /*91f0*/  @!P0 SYNCS.PHASECHK.TRANS64 P0, [R0+URZ+0x38], R3 ;  /* 0x00003803000085a7 */ /* 0x000ee400080010ff */
[----:B---3--:R-:W-:Y:S05]  /*9200*/  @!P0 BRA `(.L_x_153) ;  /* 0xfffffffc00f08947 */ /* 0x008fea000383ffff */
[----:B------:R-:W-:Y:S05]  /*9210*/  BRA `(.L_x_26) ;  /* 0xffffff8800e87947 */ /* 0x000fea000383ffff */
.L_x_34:
[----:B-1----:R-:W-:-:S07]  /*9220*/  MOV R0, UR17 ;  /* 0x0000001100007c02 */ /* 0x002fce0008000f00 */
.L_x_154:
[----:B-1----:R1:W2:Y:S02]  /*9230*/  SYNCS.PHASECHK.TRANS64.TRYWAIT P0, [R0+URZ+0x38], R3 ;  /* 0x00003803000075a7 */ /* 0x0022a400080011ff */
[----:B--2---:R-:W-:Y:S05]  /*9240*/  @!P0 NANOSLEEP.SYNCS 0x989680 ;  /* 0x009896800000895d */ /* 0x004fea0003900000 */
[----:B------:R-:W2:Y:S02]  /*9250*/  @!P0 SYNCS.PHASECHK.TRANS64 P0, [R0+URZ+0x38], R3 ;  /* 0x00003803000085a7 */ /* 0x000ea400080010ff */
[----:B--2---:R-:W-:Y:S05]  /*9260*/  @!P0 BRA `(.L_x_154) ;  /* 0xfffffffc00f08947 */ /* 0x004fea000383ffff */
[----:B------:R-:W-:Y:S05]  /*9270*/  BRA `(.L_x_33) ;  /* 0xffffff8c00b87947 */ /* 0x000fea000383ffff */
.L_x_39:
[----:B-1----:R1:W2:Y:S02]  /*9280*/  SYNCS.PHASECHK.TRANS64.TRYWAIT P0, [R3+URZ+0xc0], R0 ;  /* 0x0000c000030075a7 */ /* 0x0022a400080011ff */
[----:B--2---:R-:W-:Y:S05]  /*9290*/  @!P0 NANOSLEEP.SYNCS 0x989680 ;  /* 0x009896800000895d */ /* 0x004fea0003900000 */
[----:B------:R-:W2:Y:S02]  /*92a0*/  @!P0 SYNCS.PHASECHK.TRANS64 P0, [R3+URZ+0xc0], R0 ;  /* 0x0000c000030085a7 */ /* 0x000ea400080010ff */
[----:B--2---:R-:W-:Y:S05]  /*92b0*/  @!P0 BRA `(.L_x_39) ;  /* 0xfffffffc00f08947 */ /* 0x004fea000383ffff */
[----:B------:R-:W-:Y:S05]  /*92c0*/  BRA `(.L_x_155) ;  /* 0xffffff9000707947 */ /* 0x000fea000383ffff */
.L_x_43:
[----:B------:R-:W-:-:S07]  /*92d0*/  MOV R0, UR4 ;  /* 0x0000000400007c02 */ /* 0x000fce0008000f00 */
.L_x_156:
[----:B-1----:R1:W2:Y:S02]  /*92e0*/  SYNCS.PHASECHK.TRANS64.TRYWAIT P0, [R0+URZ], R2 ;  /* 0x00000002000075a7 */ /* 0x0022a400080011ff */
[----:B--2---:R-:W-:Y:S05]  /*92f0*/  @!P0 NANOSLEEP.SYNCS 0x989680 ;  /* 0x009896800000895d */ /* 0x004fea0003900000 */
[----:B------:R-:W2:Y:S02]  /*9300*/  @!P0 SYNCS.PHASECHK.TRANS64 P0, [R0+URZ], R2 ;  /* 0x00000002000085a7 */ /* 0x000ea400080010ff */
[----:B--2---:R-:W-:Y:S05]  /*9310*/  @!P0 BRA `(.L_x_156) ;  /* 0xfffffffc00f08947 */ /* 0x004fea000383ffff */
[----:B------:R-:W-:Y:S05]  /*9320*/  BRA `(.L_x_157) ;  /* 0xffffff9800187947 */ /* 0x000fea000383ffff */
.L_x_44:
[----:B------:R-:W-:-:S07]  /*9330*/  MOV R0, UR5 ;  /* 0x0000000500007c02 */ /* 0x000fce0008000f00 */
.L_x_158:
[----:B-1----:R1:W2:Y:S02]  /*9340*/  SYNCS.PHASECHK.TRANS64.TRYWAIT P0, [R0+URZ], R3 ;  /* 0x00000003000075a7 */ /* 0x0022a400080011ff */
[----:B--2---:R-:W-:Y:S05]  /*9350*/  @!P0 NANOSLEEP.SYNCS 0x989680 ;  /* 0x009896800000895d */ /* 0x004fea0003900000 */
[----:B------:R-:W2:Y:S02]  /*9360*/  @!P0 SYNCS.PHASECHK.TRANS64 P0, [R0+URZ], R3 ;  /* 0x00000003000085a7 */ /* 0x000ea400080010ff */
[----:B--2---:R-:W-:Y:S05]  /*9370*/  @!P0 BRA `(.L_x_158) ;  /* 0xfffffffc00f08947 */ /* 0x004fea000383ffff */
[----:B------:R-:W-:Y:S05]  /*9380*/  BRA `(.L_x_159) ;  /* 0xffffff9800247947 */ /* 0x000fea000383ffff */
.L_x_45:
[----:B------:R-:W-:-:S07]  /*9390*/  MOV R0, UR5 ;  /* 0x0000000500007c02 */ /* 0x000fce0008000f00 */
.L_x_160:
[----:B-1----:R1:W2:Y:S02]  /*93a0*/  SYNCS.PHASECHK.TRANS64.TRYWAIT P0, [R0+URZ], R3 ;  /* 0x00000003000075a7 */ /* 0x0022a400080011ff */
[----:B--2---:R-:W-:Y:S05]  /*93b0*/  @!P0 NANOSLEEP.SYNCS 0x989680 ;  /* 0x009896800000895d */ /* 0x004fea0003900000 */
[----:B------:R-:W2:Y:S02]  /*93c0*/  @!P0 SYNCS.PHASECHK.TRANS64 P0, [R0+URZ], R3 ;  /* 0x00000003000085a7 */ /* 0x000ea400080010ff */
[----:B--2---:R-:W-:Y:S05]  /*93d0*/  @!P0 BRA `(.L_x_160) ;  /* 0xfffffffc00f08947 */ /* 0x004fea000383ffff */
[----:B------:R-:W-:Y:S05]  /*93e0*/  BRA `(.L_x_161) ;  /* 0xffffff9800307947 */ /* 0x000fea000383ffff */
.L_x_46:
[----:B------:R-:W-:-:S07]  /*93f0*/  MOV R0, UR5 ;  /* 0x0000000500007c02 */ /* 0x000fce0008000f00 */
.L_x_162:
[----:B-1----:R1:W2:Y:S02]  /*9400*/  SYNCS.PHASECHK.TRANS64.TRYWAIT P0, [R0+URZ], R3 ;  /* 0x00000003000075a7 */ /* 0x0022a400080011ff */
[----:B--2---:R-:W-:Y:S05]  /*9410*/  @!P0 NANOSLEEP.SYNCS 0x989680 ;  /* 0x009896800000895d */ /* 0x004fea0003900000 */
[----:B------:R-:W2:Y:S02]  /*9420*/  @!P0 SYNCS.PHASECHK.TRANS64 P0, [R0+URZ], R3 ;  /* 0x00000003000085a7 */ /* 0x000ea400080010ff */
[----:B--2---:R-:W-:Y:S05]  /*9430*/  @!P0 BRA `(.L_x_162) ;  /* 0xfffffffc00f08947 */ /* 0x004fea000383ffff */
[----:B------:R-:W-:Y:S05]  /*9440*/  BRA `(.L_x_163) ;  /* 0xffffff98003c7947 */ /* 0x000fea000383ffff */
.L_x_47:
[----:B------:R-:W-:-:S07]  /*9450*/  MOV R0, UR5 ;  /* 0x0000000500007c02 */ /* 0x000fce0008000f00 */
.L_x_164:
[----:B-1----:R1:W2:Y:S02]  /*9460*/  SYNCS.PHASECHK.TRANS64.TRYWAIT P0, [R0+URZ], R3 ;  /* 0x00000003000075a7 */ /* 0x0022a400080011ff */
[----:B--2---:R-:W-:Y:S05]  /*9470*/  @!P0 NANOSLEEP.SYNCS 0x989680 ;  /* 0x009896800000895d */ /* 0x004fea0003900000 */
[----:B------:R-:W2:Y:S02]  /*9480*/  @!P0 SYNCS.PHASECHK.TRANS64 P0, [R0+URZ], R3 ;  /* 0x00000003000085a7 */ /* 0x000ea400080010ff */
[----:B--2---:R-:W-:Y:S05]  /*9490*/  @!P0 BRA `(.L_x_164) ;  /* 0xfffffffc00f08947 */ /* 0x004fea000383ffff */
[----:B------:R-:W-:Y:S05]  /*94a0*/  BRA `(.L_x_165) ;  /* 0xffffff9800487947 */ /* 0x000fea000383ffff */
.L_x_48:
[----:B------:R-:W-:-:S07]  /*94b0*/  MOV R0, UR5 ;  /* 0x0000000500007c02 */ /* 0x000fce0008000f00 */
.L_x_166:
[----:B-1----:R1:W2:Y:S02]  /*94c0*/  SYNCS.PHASECHK.TRANS64.TRYWAIT P0, [R0+URZ], R3 ;  /* 0x00000003000075a7 */ /* 0x0022a400080011ff */
[----:B--2---:R-:W-:Y:S05]  /*94d0*/  @!P0 NANOSLEEP.SYNCS 0x989680 ;  /* 0x009896800000895d */ /* 0x004fea0003900000 */
[----:B------:R-:W2:Y:S02]  /*94e0*/  @!P0 SYNCS.PHASECHK.TRANS64 P0, [R0+URZ], R3 ;  /* 0x00000003000085a7 */ /* 0x000ea400080010ff */
[----:B--2---:R-:W-:Y:S05]  /*94f0*/  @!P0 BRA `(.L_x_166) ;  /* 0xfffffffc00f08947 */ /* 0x004fea000383ffff */
[----:B------:R-:W-:Y:S05]  /*9500*/  BRA `(.L_x_167) ;  /* 0xffffff9800547947 */ /* 0x000fea000383ffff */
.L_x_51:
[----:B--2---:R2:W3:Y:S02]  /*9510*/  SYNCS.PHASECHK.TRANS64.TRYWAIT P0, [R2+URZ+0x120], R4 ;  /* 0x00012004020075a7 */ /* 0x0044e400080011ff */
[----:B---3--:R-:W-:Y:S05]  /*9520*/  @!P0 NANOSLEEP.SYNCS 0x989680 ;  /* 0x009896800000895d */ /* 0x008fea0003900000 */
[----:B------:R-:W3:Y:S02]  /*9530*/  @!P0 SYNCS.PHASECHK.TRANS64 P0, [R2+URZ+0x120], R4 ;  /* 0x00012004020085a7 */ /* 0x000ee400080010ff */
[----:B---3--:R-:W-:Y:S05]  /*9540*/  @!P0 BRA `(.L_x_51) ;  /* 0xfffffffc00f08947 */ /* 0x008fea000383ffff */
[----:B------:R-:W-:Y:S05]  /*9550*/  BRA `(.L_x_168) ;  /* 0xffffff9800b07947 */ /* 0x000fea000383ffff */
.L_x_52:
[----:B------:R-:W-:-:S07]  /*9560*/  MOV R2, UR4 ;  /* 0x0000000400027c02 */ /* 0x000fce0008000f00 */
.L_x_169:
[----:B--2---:R2:W3:Y:S02]  /*9570*/  SYNCS.PHASECHK.TRANS64.TRYWAIT P0, [R2+URZ+0xd0], R5 ;  /* 0x0000d005020075a7 */ /* 0x0044e400080011ff */
[----:B---3--:R-:W-:Y:S05]  /*9580*/  @!P0 NANOSLEEP.SYNCS 0x989680 ;  /* 0x009896800000895d */ /* 0x008fea0003900000 */
[----:B------:R-:W3:Y:S02]  /*9590*/  @!P0 SYNCS.PHASECHK.TRANS64 P0, [R2+URZ+0xd0], R5 ;  /* 0x0000d005020085a7 */ /* 0x000ee400080010ff */
[----:B---3--:R-:W-:Y:S05]  /*95a0*/  @!P0 BRA `(.L_x_169) ;  /* 0xfffffffc00f08947 */ /* 0x008fea000383ffff */
[----:B------:R-:W-:Y:S05]  /*95b0*/  BRA `(.L_x_170) ;  /* 0xffffff9800c07947 */ /* 0x000fea000383ffff */
.L_x_53:
[----:B--2---:R2:W3:Y:S02]  /*95c0*/  SYNCS.PHASECHK.TRANS64.TRYWAIT P1, [R2+URZ+0xc0], R4 ;  /* 0x0000c004020075a7 */ /* 0x0044e400080211ff */
[----:B---3--:R-:W-:Y:S05]  /*95d0*/  @!P1 NANOSLEEP.SYNCS 0x989680 ;  /* 0x009896800000995d */ /* 0x008fea0003900000 */
[----:B------:R-:W3:Y:S02]  /*95e0*/  @!P1 SYNCS.PHASECHK.TRANS64 P1, [R2+URZ+0xc0], R4 ;  /* 0x0000c004020095a7 */ /* 0x000ee400080210ff */
[----:B---3--:R-:W-:Y:S05]  /*95f0*/  @!P1 BRA `(.L_x_53) ;  /* 0xfffffffc00f09947 */ /* 0x008fea000383ffff */
[----:B------:R-:W-:Y:S05]  /*9600*/  BRA `(.L_x_171) ;  /* 0xffffff9800f07947 */ /* 0x000fea000383ffff */
.L_x_56:
[----:B------:R-:W-:-:S07]  /*9610*/  MOV R0, UR4 ;  /* 0x0000000400007c02 */ /* 0x000fce0008000f00 */
.L_x_172:
[----:B--2---:R2:W3:Y:S02]  /*9620*/  SYNCS.PHASECHK.TRANS64.TRYWAIT P0, [R0+URZ+0xd0], R2 ;  /* 0x0000d002000075a7 */ /* 0x0044e400080011ff */
[----:B---3--:R-:W-:Y:S05]  /*9630*/  @!P0 NANOSLEEP.SYNCS 0x989680 ;  /* 0x009896800000895d */ /* 0x008fea0003900000 */
[----:B------:R-:W3:Y:S02]  /*9640*/  @!P0 SYNCS.PHASECHK.TRANS64 P0, [R0+URZ+0xd0], R2 ;  /* 0x0000d002000085a7 */ /* 0x000ee400080010ff */
[----:B---3--:R-:W-:Y:S05]  /*9650*/  @!P0 BRA `(.L_x_172) ;  /* 0xfffffffc00f08947 */ /* 0x008fea000383ffff */
[----:B------:R-:W-:Y:S05]  /*9660*/  BRA `(.L_x_55) ;  /* 0xffffff9c00447947 */ /* 0x000fea000383ffff */
.L_x_65:
[----:B--2---:R-:W-:-:S04]  /*9670*/  MOV R5, UR5 ;  /* 0x0000000500057c02 */ /* 0x004fc80008000f00 */
[----:B------:R2:W3:Y:S03]  /*9680*/  SYNCS.PHASECHK.TRANS64.TRYWAIT P0, [R5+URZ+0x8], R6 ;  /* 0x00000806050075a7 */ /* 0x0004e600080011ff */
[----:B---3--:R-:W-:Y:S05]  /*9690*/  @!P0 NANOSLEEP.SYNCS 0x989680 ;  /* 0x009896800000895d */ /* 0x008fea0003900000 */
[----:B------:R-:W3:Y:S02]  /*96a0*/  @!P0 SYNCS.PHASECHK.TRANS64 P0, [R5+URZ+0x8], R6 ;  /* 0x00000806050085a7 */ /* 0x000ee400080010ff */
[----:B---3--:R-:W-:Y:S05]  /*96b0*/  @!P0 BRA `(.L_x_65) ;  /* 0xfffffffc00ec8947 */ /* 0x008fea000383ffff */
[----:B------:R-:W-:Y:S05]  /*96c0*/  BRA `(.L_x_64) ;  /* 0xffffff9c00f87947 */ /* 0x000fea000383ffff */
.L_x_67:
[----:B------:R-:W-:Y:S01]  /*96d0*/  BSSY B0, `(.L_x_173) ;  /* 0x0000006000007945 */ /* 0x000fe20003800000 */
[----:B------:R-:W-:-:S07]  /*96e0*/  MOV R15, 0xffffffff ;  /* 0xffffffff000f7802 */ /* 0x000fce0000000f00 */
[----:B-12--5:R-:W-:Y:S05]  /*96f0*/  WARPSYNC.COLLECTIVE R15, `(.L_x_174) ;  /* 0x000000000f0c7348 */ /* 0x026fea0003c00000 */
[----:B------:R-:W-:Y:S02]  /*9700*/  ELECT P6, UR79, PT ;  /* 0x00000000004f782f */ /* 0x000fe400038c0000 */
[----:B------:R-:W-:Y:S01]  /*9710*/  MOV R14, UR79 ;  /* 0x0000004f000e7c02 */ /* 0x000fe20008000f00 */
[----:B-12--5:R-:W-:Y:S10]  /*9720*/  ENDCOLLECTIVE ;  /* 0x000000000000791b */ /* 0x026ff40003800000 */
.L_x_174:
[----:B------:R-:W-:Y:S05]  /*9730*/  BSYNC B0 ;  /* 0x0000000000007941 */ /* 0x000fea0003800000 */
.L_x_173:
[----:B------:R-:W-:Y:S05]  /*9740*/  BRA `(.L_x_175) ;  /* 0xffffffa000287947 */ /* 0x000fea000383ffff */
.L_x_69:
[----:B--2---:R-:W-:-:S04]  /*9750*/  MOV R0, UR5 ;  /* 0x0000000500007c02 */ /* 0x004fc80008000f00 */
[----:B------:R2:W3:Y:S03]  /*9760*/  SYNCS.PHASECHK.TRANS64.TRYWAIT P0, [R0+URZ+0x8], R4 ;  /* 0x00000804000075a7 */ /* 0x0004e600080011ff */
[----:B---3--:R-:W-:Y:S05]  /*9770*/  @!P0 NANOSLEEP.SYNCS 0x989680 ;  /* 0x009896800000895d */ /* 0x008fea0003900000 */
[----:B------:R-:W3:Y:S02]  /*9780*/  @!P0 SYNCS.PHASECHK.TRANS64 P0, [R0+URZ+0x8], R4 ;  /* 0x00000804000085a7 */ /* 0x000ee400080010ff */
[----:B---3--:R-:W-:Y:S05]  /*9790*/  @!P0 BRA `(.L_x_69) ;  /* 0xfffffffc00ec8947 */ /* 0x008fea000383ffff */
[----:B------:R-:W-:Y:S05]  /*97a0*/  BRA `(.L_x_68) ;  /* 0xffffffa0002c7947 */ /* 0x000fea000383ffff */
.L_x_70:
[----:B-1----:R1:W2:Y:S02]  /*97b0*/  SYNCS.PHASECHK.TRANS64.TRYWAIT P0, [R0+URZ+0xc0], R4 ;  /* 0x0000c004000075a7 */ /* 0x0022a400080011ff */
[----:B--2---:R-:W-:Y:S05]  /*97c0*/  @!P0 NANOSLEEP.SYNCS 0x989680 ;  /* 0x009896800000895d */ /* 0x004fea0003900000 */
[----:B------:R-:W2:Y:S02]  /*97d0*/  @!P0 SYNCS.PHASECHK.TRANS64 P0, [R0+URZ+0xc0], R4 ;  /* 0x0000c004000085a7 */ /* 0x000ea400080010ff */
[----:B--2---:R-:W-:Y:S05]  /*97e0*/  @!P0 BRA `(.L_x_70) ;  /* 0xfffffffc00f08947 */ /* 0x004fea000383ffff */
[----:B------:R-:W-:Y:S05]  /*97f0*/  BRA `(.L_x_176) ;  /* 0xffffffa400187947 */ /* 0x000fea000383ffff */
.L_x_72:
[----:B------:R-:W-:-:S07]  /*9800*/  MOV R0, UR31 ;  /* 0x0000001f00007c02 */ /* 0x000fce0008000f00 */
.L_x_177:
[----:B-1----:R1:W2:Y:S02]  /*9810*/  SYNCS.PHASECHK.TRANS64.TRYWAIT P0, [R0+URZ+0x100], R4 ;  /* 0x00010004000075a7 */ /* 0x0022a400080011ff */
[----:B--2---:R-:W-:Y:S05]  /*9820*/  @!P0 NANOSLEEP.SYNCS 0x989680 ;  /* 0x009896800000895d */ /* 0x004fea0003900000 */
[----:B------:R-:W2:Y:S02]  /*9830*/  @!P0 SYNCS.PHASECHK.TRANS64 P0, [R0+URZ+0x100], R4 ;  /* 0x00010004000085a7 */ /* 0x000ea400080010ff */
[----:B--2---:R-:W-:Y:S05]  /*9840*/  @!P0 BRA `(.L_x_177) ;  /* 0xfffffffc00f08947 */ /* 0x004fea000383ffff */
[----:B------:R-:W-:Y:S05]  /*9850*/  BRA `(.L_x_178) ;  /* 0xffffffa400647947 */ /* 0x000fea000383ffff */
.L_x_75:
[----:B------:R-:W-:Y:S07]  /*9860*/  MOV R0, UR5 ;  /* 0x0000000500007c02 */ /* 0x000fee0008000f00 */
.L_x_179:
[----:B-1----:R1:W2:Y:S02]  /*9870*/  SYNCS.PHASECHK.TRANS64.TRYWAIT P0, [R0+URZ], R4 ;  /* 0x00000004000075a7 */ /* 0x0022a400080011ff */
[----:B--2---:R-:W-:Y:S05]  /*9880*/  @!P0 NANOSLEEP.SYNCS 0x989680 ;  /* 0x009896800000895d */ /* 0x004fea0003900000 */
[----:B------:R-:W2:Y:S02]  /*9890*/  @!P0 SYNCS.PHASECHK.TRANS64 P0, [R0+URZ], R4 ;  /* 0x00000004000085a7 */ /* 0x000ea400080010ff */
[----:B--2---:R-:W-:Y:S05]  /*98a0*/  @!P0 BRA `(.L_x_179) ;  /* 0xfffffffc00f08947 */ /* 0x004fea000383ffff */
[----:B------:R-:W-:Y:S05]  /*98b0*/  BRA `(.L_x_74) ;  /* 0xffffffa400787947 */ /* 0x000fea000383ffff */
.L_x_79:
[----:B-1----:R-:W-:-:S07]  /*98c0*/  MOV R0, UR4 ;  /* 0x0000000400007c02 */ /* 0x002fce0008000f00 */
.L_x_180:
[----:B-1----:R1:W2:Y:S02]  /*98d0*/  SYNCS.PHASECHK.TRANS64.TRYWAIT P0, [R0+URZ], R2 ;  /* 0x00000002000075a7 */ /* 0x0022a400080011ff */
[----:B--2---:R-:W-:Y:S05]  /*98e0*/  @!P0 NANOSLEEP.SYNCS 0x989680 ;  /* 0x009896800000895d */ /* 0x004fea0003900000 */
[----:B------:R-:W2:Y:S02]  /*98f0*/  @!P0 SYNCS.PHASECHK.TRANS64 P0, [R0+URZ], R2 ;  /* 0x00000002000085a7 */ /* 0x000ea400080010ff */
[----:B--2---:R-:W-:Y:S05]  /*9900*/  @!P0 BRA `(.L_x_180) ;  /* 0xfffffffc00f08947 */ /* 0x004fea000383ffff */
[----:B------:R-:W-:Y:S05]  /*9910*/  BRA `(.L_x_181) ;  /* 0xffffffa8006c7947 */ /* 0x000fea000383ffff */
.L_x_80:
[----:B------:R-:W-:-:S07]  /*9920*/  MOV R0, UR5 ;  /* 0x0000000500007c02 */ /* 0x000fce0008000f00 */
.L_x_182:
[----:B-1----:R1:W2:Y:S02]  /*9930*/  SYNCS.PHASECHK.TRANS64.TRYWAIT P0, [R0+URZ], R3 ;  /* 0x00000003000075a7 */ /* 0x0022a400080011ff */
[----:B--2---:R-:W-:Y:S05]  /*9940*/  @!P0 NANOSLEEP.SYNCS 0x989680 ;  /* 0x009896800000895d */ /* 0x004fea0003900000 */
[----:B------:R-:W2:Y:S02]  /*9950*/  @!P0 SYNCS.PHASECHK.TRANS64 P0, [R0+URZ], R3 ;  /* 0x00000003000085a7 */ /* 0x000ea400080010ff */
[----:B--2---:R-:W-:Y:S05]  /*9960*/  @!P0 BRA `(.L_x_182) ;  /* 0xfffffffc00f08947 */ /* 0x004fea000383ffff */
[----:B------:R-:W-:Y:S05]  /*9970*/  BRA `(.L_x_183) ;  /* 0xffffffa800787947 */ /* 0x000fea000383ffff */
.L_x_81:
[----:B------:R-:W-:-:S07]  /*9980*/  MOV R0, UR5 ;  /* 0x0000000500007c02 */ /* 0x000fce0008000f00 */
.L_x_184:
[----:B-1----:R1:W2:Y:S02]  /*9990*/  SYNCS.PHASECHK.TRANS64.TRYWAIT P0, [R0+URZ], R3 ;  /* 0x00000003000075a7 */ /* 0x0022a400080011ff */
[----:B--2---:R-:W-:Y:S05]  /*99a0*/  @!P0 NANOSLEEP.SYNCS 0x989680 ;  /* 0x009896800000895d */ /* 0x004fea0003900000 */
[----:B------:R-:W2:Y:S02]  /*99b0*/  @!P0 SYNCS.PHASECHK.TRANS64 P0, [R0+URZ], R3 ;  /* 0x00000003000085a7 */ /* 0x000ea400080010ff */
[----:B--2---:R-:W-:Y:S05]  /*99c0*/  @!P0 BRA `(.L_x_184) ;  /* 0xfffffffc00f08947 */ /* 0x004fea000383ffff */
[----:B------:R-:W-:Y:S05]  /*99d0*/  BRA `(.L_x_185) ;  /* 0xffffffa800847947 */ /* 0x000fea000383ffff */
.L_x_84:
[----:B------:R-:W-:-:S07]  /*99e0*/  MOV R0, UR26 ;  /* 0x0000001a00007c02 */ /* 0x000fce0008000f00 */
.L_x_186:
[----:B-1----:R1:W2:Y:S02]  /*99f0*/  SYNCS.PHASECHK.TRANS64.TRYWAIT P1, [R0+URZ+0x140], R2 ;  /* 0x00014002000075a7 */ /* 0x0022a400080211ff */
[----:B--2---:R-:W-:Y:S05]  /*9a00*/  @!P1 NANOSLEEP.SYNCS 0x989680 ;  /* 0x009896800000995d */ /* 0x004fea0003900000 */
[----:B------:R-:W2:Y:S02]  /*9a10*/  @!P1 SYNCS.PHASECHK.TRANS64 P1, [R0+URZ+0x140], R2 ;  /* 0x00014002000095a7 */ /* 0x000ea400080210ff */
[----:B--2---:R-:W-:Y:S05]  /*9a20*/  @!P1 BRA `(.L_x_186) ;  /* 0xfffffffc00f09947 */ /* 0x004fea000383ffff */
[----:B------:R-:W-:Y:S05]  /*9a30*/  BRA `(.L_x_187) ;  /* 0xffffffa800d07947 */ /* 0x000fea000383ffff */
.L_x_89:
[----:B---3--:R3:W4:Y:S02]  /*9a40*/  SYNCS.PHASECHK.TRANS64.TRYWAIT P0, [R12+URZ+0xc0], R0 ;  /* 0x0000c0000c0075a7 */ /* 0x00872400080011ff */
[----:B----4-:R-:W-:Y:S05]  /*9a50*/  @!P0 NANOSLEEP.SYNCS 0x989680 ;  /* 0x009896800000895d */ /* 0x010fea0003900000 */
[----:B------:R-:W4:Y:S02]  /*9a60*/  @!P0 SYNCS.PHASECHK.TRANS64 P0, [R12+URZ+0xc0], R0 ;  /* 0x0000c0000c0085a7 */ /* 0x000f2400080010ff */
[----:B----4-:R-:W-:Y:S05]  /*9a70*/  @!P0 BRA `(.L_x_89) ;  /* 0xfffffffc00f08947 */ /* 0x010fea000383ffff */
[----:B------:R-:W-:Y:S05]  /*9a80*/  BRA `(.L_x_188) ;  /* 0xffffffac00f87947 */ /* 0x000fea000383ffff */
.L_x_92:
[----:B-1----:R-:W-:Y:S07]  /*9a90*/  MOV R0, UR21 ;  /* 0x0000001500007c02 */ /* 0x002fee0008000f00 */
.L_x_189:
[----:B-1----:R1:W3:Y:S02]  /*9aa0*/  SYNCS.PHASECHK.TRANS64.TRYWAIT P2, [R0+URZ+0xb8], R6 ;  /* 0x0000b806000075a7 */ /* 0x0022e400080411ff */
[----:B---3--:R-:W-:Y:S05]  /*9ab0*/  @!P2 NANOSLEEP.SYNCS 0x989680 ;  /* 0x009896800000a95d */ /* 0x008fea0003900000 */
[----:B------:R-:W3:Y:S02]  /*9ac0*/  @!P2 SYNCS.PHASECHK.TRANS64 P2, [R0+URZ+0xb8], R6 ;  /* 0x0000b8060000a5a7 */ /* 0x000ee400080410ff */
[----:B---3--:R-:W-:Y:S05]  /*9ad0*/  @!P2 BRA `(.L_x_189) ;  /* 0xfffffffc00f0a947 */ /* 0x008fea000383ffff */
[----:B------:R-:W-:Y:S05]  /*9ae0*/  BRA `(.L_x_91) ;  /* 0xffffffb400607947 */ /* 0x000fea000383ffff */
.L_x_95:
[----:B------:R-:W-:Y:S07]  /*9af0*/  MOV R0, UR21 ;  /* 0x0000001500007c02 */ /* 0x000fee0008000f00 */
.L_x_190:
[----:B-1----:R1:W3:Y:S02]  /*9b00*/  SYNCS.PHASECHK.TRANS64.TRYWAIT P0, [R0+URZ+0x90], R9 ;  /* 0x00009009000075a7 */ /* 0x0022e400080011ff */
[----:B---3--:R-:W-:Y:S05]  /*9b10*/  @!P0 NANOSLEEP.SYNCS 0x989680 ;  /* 0x009896800000895d */ /* 0x008fea0003900000 */
[----:B------:R-:W3:Y:S02]  /*9b20*/  @!P0 SYNCS.PHASECHK.TRANS64 P0, [R0+URZ+0x90], R9 ;  /* 0x00009009000085a7 */ /* 0x000ee400080010ff */
[----:B---3--:R-:W-:Y:S05]  /*9b30*/  @!P0 BRA `(.L_x_190) ;  /* 0xfffffffc00f08947 */ /* 0x008fea000383ffff */
[----:B------:R-:W-:Y:S05]  /*9b40*/  BRA `(.L_x_191) ;  /* 0xffffffb400bc7947 */ /* 0x000fea000383ffff */
.L_x_96:
[----:B------:R-:W-:Y:S07]  /*9b50*/  MOV R0, UR21 ;  /* 0x0000001500007c02 */ /* 0x000fee0008000f00 */
.L_x_192:
[----:B-1----:R1:W3:Y:S02]  /*9b60*/  SYNCS.PHASECHK.TRANS64.TRYWAIT P0, [R0+URZ+0x98], R9 ;  /* 0x00009809000075a7 */ /* 0x0022e400080011ff */
[----:B---3--:R-:W-:Y:S05]  /*9b70*/  @!P0 NANOSLEEP.SYNCS 0x989680 ;  /* 0x009896800000895d */ /* 0x008fea0003900000 */
[----:B------:R-:W3:Y:S02]  /*9b80*/  @!P0 SYNCS.PHASECHK.TRANS64 P0, [R0+URZ+0x98], R9 ;  /* 0x00009809000085a7 */ /* 0x000ee400080010ff */
[----:B---3--:R-:W-:Y:S05]  /*9b90*/  @!P0 BRA `(.L_x_192) ;  /* 0xfffffffc00f08947 */ /* 0x008fea000383ffff */
[----:B------:R-:W-:Y:S05]  /*9ba0*/  BRA `(.L_x_193) ;  /* 0xffffffb800187947 */ /* 0x000fea000383ffff */
.L_x_97:
[----:B------:R-:W-:Y:S07]  /*9bb0*/  MOV R0, UR21 ;  /* 0x0000001500007c02 */ /* 0x000fee0008000f00 */
.L_x_194:
[----:B-1----:R1:W3:Y:S02]  /*9bc0*/  SYNCS.PHASECHK.TRANS64.TRYWAIT P0, [R0+URZ+0xa0], R9 ;  /* 0x0000a009000075a7 */ /* 0x0022e400080011ff */
[----:B---3--:R-:W-:Y:S05]  /*9bd0*/  @!P0 NANOSLEEP.SYNCS 0x989680 ;  /* 0x009896800000895d */ /* 0x008fea0003900000 */
[----:B------:R-:W3:Y:S02]  /*9be0*/  @!P0 SYNCS.PHASECHK.TRANS64 P0, [R0+URZ+0xa0], R9 ;  /* 0x0000a009000085a7 */ /* 0x000ee400080010ff */
[----:B---3--:R-:W-:Y:S05]  /*9bf0*/  @!P0 BRA `(.L_x_194) ;  /* 0xfffffffc00f08947 */ /* 0x008fea000383ffff */
[----:B------:R-:W-:Y:S05]  /*9c00*/  BRA `(.L_x_195) ;  /* 0xffffffb800747947 */ /* 0x000fea000383ffff */
.L_x_98:
[----:B------:R-:W-:Y:S07]  /*9c10*/  MOV R0, UR21 ;  /* 0x0000001500007c02 */ /* 0x000fee0008000f00 */
.L_x_196:
[----:B-1----:R1:W3:Y:S02]  /*9c20*/  SYNCS.PHASECHK.TRANS64.TRYWAIT P0, [R0+URZ+0xa8], R9 ;  /* 0x0000a809000075a7 */ /* 0x0022e400080011ff */
[----:B---3--:R-:W-:Y:S05]  /*9c30*/  @!P0 NANOSLEEP.SYNCS 0x989680 ;  /* 0x009896800000895d */ /* 0x008fea0003900000 */
[----:B------:R-:W3:Y:S02]  /*9c40*/  @!P0 SYNCS.PHASECHK.TRANS64 P0, [R0+URZ+0xa8], R9 ;  /* 0x0000a809000085a7 */ /* 0x000ee400080010ff */
[----:B---3--:R-:W-:Y:S05]  /*9c50*/  @!P0 BRA `(.L_x_196) ;  /* 0xfffffffc00f08947 */ /* 0x008fea000383ffff */
[----:B------:R-:W-:Y:S05]  /*9c60*/  BRA `(.L_x_197) ;  /* 0xffffffb800d07947 */ /* 0x000fea000383ffff */
.L_x_100:
[----:B------:R-:W-:-:S07]  /*9c70*/  MOV R0, UR21 ;  /* 0x0000001500007c02 */ /* 0x000fce0008000f00 */
.L_x_198:
[----:B-1----:R1:W4:Y:S02]  /*9c80*/  SYNCS.PHASECHK.TRANS64.TRYWAIT P0, [R0+URZ+0x90], R2 ;  /* 0x00009002000075a7 */ /* 0x00232400080011ff */
[----:B----4-:R-:W-:Y:S05]  /*9c90*/  @!P0 NANOSLEEP.SYNCS 0x989680 ;  /* 0x009896800000895d */ /* 0x010fea0003900000 */
[----:B------:R-:W4:Y:S02]  /*9ca0*/  @!P0 SYNCS.PHASECHK.TRANS64 P0, [R0+URZ+0x90], R2 ;  /* 0x00009002000085a7 */ /* 0x000f2400080010ff */
[----:B----4-:R-:W-:Y:S05]  /*9cb0*/  @!P0 BRA `(.L_x_198) ;  /* 0xfffffffc00f08947 */ /* 0x010fea000383ffff */
[----:B------:R-:W-:Y:S05]  /*9cc0*/  BRA `(.L_x_199) ;  /* 0xffffffbc005c7947 */ /* 0x000fea000383ffff */
.L_x_101:
[----:B-1----:R-:W-:-:S07]  /*9cd0*/  MOV R0, UR21 ;  /* 0x0000001500007c02 */ /* 0x002fce0008000f00 */
.L_x_200:
[----:B-1----:R1:W4:Y:S02]  /*9ce0*/  SYNCS.PHASECHK.TRANS64.TRYWAIT P0, [R0+URZ+0x98], R2 ;  /* 0x00009802000075a7 */ /* 0x00232400080011ff */
[----:B----4-:R-:W-:Y:S05]  /*9cf0*/  @!P0 NANOSLEEP.SYNCS 0x989680 ;  /* 0x009896800000895d */ /* 0x010fea0003900000 */
[----:B------:R-:W4:Y:S02]  /*9d00*/  @!P0 SYNCS.PHASECHK.TRANS64 P0, [R0+URZ+0x98], R2 ;  /* 0x00009802000085a7 */ /* 0x000f2400080010ff */
[----:B----4-:R-:W-:Y:S05]  /*9d10*/  @!P0 BRA `(.L_x_200) ;  /* 0xfffffffc00f08947 */ /* 0x010fea000383ffff */
[----:B------:R-:W-:Y:S05]  /*9d20*/  BRA `(.L_x_201) ;  /* 0xffffffbc004c7947 */ /* 0x000fea000383ffff */
.L_x_102:
[----:B-1----:R-:W-:-:S07]  /*9d30*/  MOV R0, UR21 ;  /* 0x0000001500007c02 */ /* 0x002fce0008000f00 */
.L_x_202:
[----:B-1----:R1:W4:Y:S02]  /*9d40*/  SYNCS.PHASECHK.TRANS64.TRYWAIT P0, [R0+URZ+0xa0], R2 ;  /* 0x0000a002000075a7 */ /* 0x00232400080011ff */
[----:B----4-:R-:W-:Y:S05]  /*9d50*/  @!P0 NANOSLEEP.SYNCS 0x989680 ;  /* 0x009896800000895d */ /* 0x010fea0003900000 */
[----:B------:R-:W4:Y:S02]  /*9d60*/  @!P0 SYNCS.PHASECHK.TRANS64 P0, [R0+URZ+0xa0], R2 ;  /* 0x0000a002000085a7 */ /* 0x000f2400080010ff */
[----:B----4-:R-:W-:Y:S05]  /*9d70*/  @!P0 BRA `(.L_x_202) ;  /* 0xfffffffc00f08947 */ /* 0x010fea000383ffff */
[----:B------:R-:W-:Y:S05]  /*9d80*/  BRA `(.L_x_203) ;  /* 0xffffffbc003c7947 */ /* 0x000fea000383ffff */
.L_x_104:
[----:B--2---:R2:W3:Y:S02]  /*9d90*/  SYNCS.PHASECHK.TRANS64.TRYWAIT P0, [R3+URZ+0xc0], R0 ;  /* 0x0000c000030075a7 */ /* 0x0044e400080011ff */
[----:B---3--:R-:W-:Y:S05]  /*9da0*/  @!P0 NANOSLEEP.SYNCS 0x989680 ;  /* 0x009896800000895d */ /* 0x008fea0003900000 */
[----:B------:R-:W3:Y:S02]  /*9db0*/  @!P0 SYNCS.PHASECHK.TRANS64 P0, [R3+URZ+0xc0], R0 ;  /* 0x0000c000030085a7 */ /* 0x000ee400080010ff */
[----:B---3--:R-:W-:Y:S05]  /*9dc0*/  @!P0 BRA `(.L_x_104) ;  /* 0xfffffffc00f08947 */ /* 0x008fea000383ffff */
[----:B------:R-:W-:Y:S05]  /*9dd0*/  BRA `(.L_x_204) ;  /* 0xffffffc000007947 */ /* 0x000fea000383ffff */
.L_x_115:
[----:B-1----:R-:W-:Y:S04]  /*9de0*/  MOV R2, UR43 ;  /* 0x0000002b00027c02 */ /* 0x002fe80008000f00 */
[----:B------:R1:W2:Y:S03]  /*9df0*/  SYNCS.PHASECHK.TRANS64.TRYWAIT P0, [R2+URZ+0x70], R3 ;  /* 0x00007003020075a7 */ /* 0x0002a600080011ff */
[----:B--2---:R-:W-:Y:S05]  /*9e00*/  @!P0 NANOSLEEP.SYNCS 0x989680 ;  /* 0x009896800000895d */ /* 0x004fea0003900000 */
[----:B------:R-:W2:Y:S02]  /*9e10*/  @!P0 SYNCS.PHASECHK.TRANS64 P0, [R2+URZ+0x70], R3 ;  /* 0x00007003020085a7 */ /* 0x000ea400080010ff */
[----:B--2---:R-:W-:Y:S05]  /*9e20*/  @!P0 BRA `(.L_x_115) ;  /* 0xfffffffc00ec8947 */ /* 0x004fea000383ffff */
[----:B------:R-:W-:Y:S05]  /*9e30*/  BRA `(.L_x_114) ;  /* 0xffffffcc00507947 */ /* 0x000fea000383ffff */
.L_x_117:
[----:B-1----:R1:W3:Y:S02]  /*9e40*/  SYNCS.PHASECHK.TRANS64.TRYWAIT P1, [R54+URZ+0xe0], R0 ;  /* 0x0000e000360075a7 */ /* 0x0022e400080211ff */
[----:B---3--:R-:W-:Y:S05]  /*9e50*/  @!P1 NANOSLEEP.SYNCS 0x989680 ;  /* 0x009896800000995d */ /* 0x008fea0003900000 */
[----:B------:R-:W3:Y:S02]  /*9e60*/  @!P1 SYNCS.PHASECHK.TRANS64 P1, [R54+URZ+0xe0], R0 ;  /* 0x0000e000360095a7 */ /* 0x000ee400080210ff */
[----:B---3--:R-:W-:Y:S05]  /*9e70*/  @!P1 BRA `(.L_x_117) ;  /* 0xfffffffc00f09947 */ /* 0x008fea000383ffff */
[----:B------:R-:W-:Y:S05]  /*9e80*/  BRA `(.L_x_116) ;  /* 0xffffffcc00707947 */ /* 0x000fea000383ffff */
.L_x_126:
[----:B--2---:R2:W3:Y:S02]  /*9e90*/  SYNCS.PHASECHK.TRANS64.TRYWAIT P0, [R2+URZ+0x70], R0 ;  /* 0x00007000020075a7 */ /* 0x0044e400080011ff */
[----:B---3--:R-:W-:Y:S05]  /*9ea0*/  @!P0 NANOSLEEP.SYNCS 0x989680 ;  /* 0x009896800000895d */ /* 0x008fea0003900000 */
[----:B------:R-:W3:Y:S02]  /*9eb0*/  @!P0 SYNCS.PHASECHK.TRANS64 P0, [R2+URZ+0x70], R0 ;  /* 0x00007000020085a7 */ /* 0x000ee400080010ff */
[----:B---3--:R-:W-:Y:S05]  /*9ec0*/  @!P0 BRA `(.L_x_126) ;  /* 0xfffffffc00f08947 */ /* 0x008fea000383ffff */
[----:B------:R-:W-:Y:S05]  /*9ed0*/  BRA `(.L_x_125) ;  /* 0xffffffd400807947 */ /* 0x000fea000383ffff */
.L_x_134:
[----:B--2---:R2:W3:Y:S02]  /*9ee0*/  SYNCS.PHASECHK.TRANS64.TRYWAIT P0, [R2+URZ+0x70], R4 ;  /* 0x00007004020075a7 */ /* 0x0044e400080011ff */
[----:B---3--:R-:W-:Y:S05]  /*9ef0*/  @!P0 NANOSLEEP.SYNCS 0x989680 ;  /* 0x009896800000895d */ /* 0x008fea0003900000 */
[----:B------:R-:W3:Y:S02]  /*9f00*/  @!P0 SYNCS.PHASECHK.TRANS64 P0, [R2+URZ+0x70], R4 ;  /* 0x00007004020085a7 */ /* 0x000ee400080010ff */
[----:B---3--:R-:W-:Y:S05]  /*9f10*/  @!P0 BRA `(.L_x_134) ;  /* 0xfffffffc00f08947 */ /* 0x008fea000383ffff */
[----:B------:R-:W-:Y:S05]  /*9f20*/  BRA `(.L_x_133) ;  /* 0xffffffdc00a07947 */ /* 0x000fea000383ffff */
.L_x_142:
[----:B--2---:R2:W3:Y:S02]  /*9f30*/  SYNCS.PHASECHK.TRANS64.TRYWAIT P0, [R3+URZ+0x70], R0 ;  /* 0x00007000030075a7 */ /* 0x0044e400080011ff */
[----:B---3--:R-:W-:Y:S05]  /*9f40*/  @!P0 NANOSLEEP.SYNCS 0x989680 ;  /* 0x009896800000895d */ /* 0x008fea0003900000 */
[----:B------:R-:W3:Y:S02]  /*9f50*/  @!P0 SYNCS.PHASECHK.TRANS64 P0, [R3+URZ+0x70], R0 ;  /* 0x00007000030085a7 */ /* 0x000ee400080010ff */
[----:B---3--:R-:W-:Y:S05]  /*9f60*/  @!P0 BRA `(.L_x_142) ;  /* 0xfffffffc00f08947 */ /* 0x008fea000383ffff */
[----:B------:R-:W-:Y:S05]  /*9f70*/  BRA `(.L_x_141) ;  /* 0xffffffe400c07947 */ /* 0x000fea000383ffff */
        .weak           $__internal_0_$__cuda_sm10x_tcgen05_guardrail_trap_col_being_dealloced_not_returned_by_alloc
        .type           $__internal_0_$__cuda_sm10x_tcgen05_guardrail_trap_col_being_dealloced_not_returned_by_alloc,@function
        .size           $__internal_0_$__cuda_sm10x_tcgen05_guardrail_trap_col_being_dealloced_not_returned_by_alloc,($__internal_1_$__cuda_sm10x_tcgen05_guardrail_trap_phase_invalid_during_alloc - $__internal_0_$__cuda_sm10x_tcgen05_guardrail_trap_col_being_dealloced_not_returned_by_alloc)
$__internal_0_$__cuda_sm10x_tcgen05_guardrail_trap_col_being_dealloced_not_returned_by_alloc:
[----:B------:R-:W-:Y:S05]  /*9f80*/  BPT.TRAP 0x1 ;  /* 0x000000040000795c */ /* 0x000fea0000300000 */
[----:B------:R-:W-:-:S04]  /*9f90*/  HFMA2 R3, -RZ, RZ, 0, 0 ;  /* 0x00000000ff037431 */ /* 0x000fc800000001ff */
[----:B------:R-:W-:Y:S05]  /*9fa0*/  RET.REL.NODEC R2 `(_ZN7cutlass13device_kernelINS_4gemm6kernel13GemmUniversalIN4cute5tupleIJiiiiEEENS1_10collective13CollectiveMmaINS1_35MainloopSm100TmaUmmaWarpSpecializedILi7ELi2ELi4ENS5_IJNS4_1CILi4EEENSA_ILi2EEENSA_ILi1EEEEEEEENS5_IJNSA_ILi128EEESG_NSA_ILi64EEEEEENS_6half_tENS5_IJlSD_lEEESJ_SK_NS4_8TiledMMAINS4_8MMA_AtomIJNS4_26SM100_MMA_F16BF16_2x1SM_SSISJ_SJ_fLi128ELi128ELNS4_4UMMA5MajorE0ELSP_0ELNSO_7ScaleInE0ELSQ_0EEEEEENS4_6LayoutINS5_IJSD_SD_SD_EEENS5_IJNSA_ILi0EEESV_SV_EEEEENS5_IJNS4_10UnderscoreESY_SY_EEEEENS4_28SM100_TMA_2SM_LOAD_MULTICASTENS4_14ComposedLayoutINS4_7SwizzleILi3ELi4ELi3EEENS4_18smem_ptr_flag_bitsILi16EEENST_INS5_IJNSA_ILi8EEESH_EEENS5_IJSH_SD_EEEEEEEvNS4_8identityES11_S1B_vS1C_EENS_8epilogue10collective18CollectiveEpilogueINS1E_23Sm100TmaWarpSpecializedILi4ELi2ELi16ELb1ELb0EEEJNS5_IJSH_SG_SH_EEENS5_IJNST_ISH_SD_EENST_INS5_IJNSA_ILi16EEESC_EEENS5_IJSD_SH_EEEEEEEESJ_SK_SJ_SK_NS1E_6fusion15FusionCallbacksIS1I_NS1Q_17LinearCombinationISJ_fSJ_fLNS_15FloatRoundStyleE2EEES1J_S1P_JEEENS4_5SM1004TMEM4LOAD26SM100_TMEM_LOAD_32dp32b16xENS4_13SM90_TMA_LOADENS12_INS13_ILi1ELi4ELi3EEES16_NST_INS5_IJS17_S1L_EEENS5_IJS1L_SD_EEEEEEENS4_39AutoVectorizingCopyWithAssumedAlignmentILi128EEENS4_14SM90_TMA_STOREES25_S27_S27_EEEvvEEEEvNT_6ParamsE) ;  /* 0xffffff6002147950 */ /* 0x000fea0003c3ffff */
        .weak           $__internal_1_$__cuda_sm10x_tcgen05_guardrail_trap_phase_invalid_during_alloc
        .type           $__internal_1_$__cuda_sm10x_tcgen05_guardrail_trap_phase_invalid_during_alloc,@function
        .size           $__internal_1_$__cuda_sm10x_tcgen05_guardrail_trap_phase_invalid_during_alloc,($__internal_2_$__cuda_sm10x_tcgen05_guardrail_trap_unallocated_columns_being_dealloced - $__internal_1_$__cuda_sm10x_tcgen05_guardrail_trap_phase_invalid_during_alloc)
$__internal_1_$__cuda_sm10x_tcgen05_guardrail_trap_phase_invalid_during_alloc:
[----:B------:R-:W-:Y:S05]  /*9fb0*/  BPT.TRAP 0x1 ;  /* 0x000000040000795c */ /* 0x000fea0000300000 */
[----:B------:R-:W-:-:S04]  /*9fc0*/  MOV R5, 0x0 ;  /* 0x0000000000057802 */ /* 0x000fc80000000f00 */
[----:B------:R-:W-:Y:S05]  /*9fd0*/  RET.REL.NODEC R4 `(_ZN7cutlass13device_kernelINS_4gemm6kernel13GemmUniversalIN4cute5tupleIJiiiiEEENS1_10collective13CollectiveMmaINS1_35MainloopSm100TmaUmmaWarpSpecializedILi7ELi2ELi4ENS5_IJNS4_1CILi4EEENSA_ILi2EEENSA_ILi1EEEEEEEENS5_IJNSA_ILi128EEESG_NSA_ILi64EEEEEENS_6half_tENS5_IJlSD_lEEESJ_SK_NS4_8TiledMMAINS4_8MMA_AtomIJNS4_26SM100_MMA_F16BF16_2x1SM_SSISJ_SJ_fLi128ELi128ELNS4_4UMMA5MajorE0ELSP_0ELNSO_7ScaleInE0ELSQ_0EEEEEENS4_6LayoutINS5_IJSD_SD_SD_EEENS5_IJNSA_ILi0EEESV_SV_EEEEENS5_IJNS4_10UnderscoreESY_SY_EEEEENS4_28SM100_TMA_2SM_LOAD_MULTICASTENS4_14ComposedLayoutINS4_7SwizzleILi3ELi4ELi3EEENS4_18smem_ptr_flag_bitsILi16EEENST_INS5_IJNSA_ILi8EEESH_EEENS5_IJSH_SD_EEEEEEEvNS4_8identityES11_S1B_vS1C_EENS_8epilogue10collective18CollectiveEpilogueINS1E_23Sm100TmaWarpSpecializedILi4ELi2ELi16ELb1ELb0EEEJNS5_IJSH_SG_SH_EEENS5_IJNST_ISH_SD_EENST_INS5_IJNSA_ILi16EEESC_EEENS5_IJSD_SH_EEEEEEEESJ_SK_SJ_SK_NS1E_6fusion15FusionCallbacksIS1I_NS1Q_17LinearCombinationISJ_fSJ_fLNS_15FloatRoundStyleE2EEES1J_S1P_JEEENS4_5SM1004TMEM4LOAD26SM100_TMEM_LOAD_32dp32b16xENS4_13SM90_TMA_LOADENS12_INS13_ILi1ELi4ELi3EEES16_NST_INS5_IJS17_S1L_EEENS5_IJS1L_SD_EEEEEEENS4_39AutoVectorizingCopyWithAssumedAlignmentILi128EEENS4_14SM90_TMA_STOREES25_S27_S27_EEEvvEEEEvNT_6ParamsE) ;  /* 0xffffff6004087950 */ /* 0x000fea0003c3ffff */
        .weak           $__internal_2_$__cuda_sm10x_tcgen05_guardrail_trap_unallocated_columns_being_dealloced
        .type           $__internal_2_$__cuda_sm10x_tcgen05_guardrail_trap_unallocated_columns_being_dealloced,@function
        .size           $__internal_2_$__cuda_sm10x_tcgen05_guardrail_trap_unallocated_columns_being_dealloced,(.L_x_206 - $__internal_2_$__cuda_sm10x_tcgen05_guardrail_trap_unallocated_columns_being_dealloced)
$__internal_2_$__cuda_sm10x_tcgen05_guardrail_trap_unallocated_columns_being_dealloced:
[----:B------:R-:W-:Y:S05]  /*9fe0*/  BPT.TRAP 0x1 ;  /* 0x000000040000795c */ /* 0x000fea0000300000 */
[----:B------:R-:W-:-:S04]  /*9ff0*/  HFMA2 R3, -RZ, RZ, 0, 0 ;  /* 0x00000000ff037431 */ /* 0x000fc800000001ff */
[----:B------:R-:W-:Y:S05]  /*a000*/  RET.REL.NODEC R2 `(_ZN7cutlass13device_kernelINS_4gemm6kernel13GemmUniversalIN4cute5tupleIJiiiiEEENS1_10collective13CollectiveMmaINS1_35MainloopSm100TmaUmmaWarpSpecializedILi7ELi2ELi4ENS5_IJNS4_1CILi4EEENSA_ILi2EEENSA_ILi1EEEEEEEENS5_IJNSA_ILi128EEESG_NSA_ILi64EEEEEENS_6half_tENS5_IJlSD_lEEESJ_SK_NS4_8TiledMMAINS4_8MMA_AtomIJNS4_26SM100_MMA_F16BF16_2x1SM_SSISJ_SJ_fLi128ELi128ELNS4_4UMMA5MajorE0ELSP_0ELNSO_7ScaleInE0ELSQ_0EEEEEENS4_6LayoutINS5_IJSD_SD_SD_EEENS5_IJNSA_ILi0EEESV_SV_EEEEENS5_IJNS4_10UnderscoreESY_SY_EEEEENS4_28SM100_TMA_2SM_LOAD_MULTICASTENS4_14ComposedLayoutINS4_7SwizzleILi3ELi4ELi3EEENS4_18smem_ptr_flag_bitsILi16EEENST_INS5_IJNSA_ILi8EEESH_EEENS5_IJSH_SD_EEEEEEEvNS4_8identityES11_S1B_vS1C_EENS_8epilogue10collective18CollectiveEpilogueINS1E_23Sm100TmaWarpSpecializedILi4ELi2ELi16ELb1ELb0EEEJNS5_IJSH_SG_SH_EEENS5_IJNST_ISH_SD_EENST_INS5_IJNSA_ILi16EEESC_EEENS5_IJSD_SH_EEEEEEEESJ_SK_SJ_SK_NS1E_6fusion15FusionCallbacksIS1I_NS1Q_17LinearCombinationISJ_fSJ_fLNS_15FloatRoundStyleE2EEES1J_S1P_JEEENS4_5SM1004TMEM4LOAD26SM100_TMEM_LOAD_32dp32b16xENS4_13SM90_TMA_LOADENS12_INS13_ILi1ELi4ELi3EEES16_NST_INS5_IJS17_S1L_EEENS5_IJS1L_SD_EEEEEEENS4_39AutoVectorizingCopyWithAssumedAlignmentILi128EEENS4_14SM90_TMA_STOREES25_S27_S27_EEEvvEEEEvNT_6ParamsE) ;  /* 0xffffff5c02fc7950 */ /* 0x000fea0003c3ffff */
.L_x_205:
[----:B------:R-:W-:-:S00]  /*a010*/  BRA `(.L_x_205) ;  /* 0xfffffffc00fc7947 */ /* 0x000fc0000383ffff */
[----:B------:R-:W-:-:S00]  /*a020*/  NOP ;  /* 0x0000000000007918 */ /* 0x000fc00000000000 */
        /* <DEDUP_REMOVED lines=13> */
.L_x_206:


//--------------------- .nv.global.init           --------------------------
	.section	.nv.global.init,"aw",@progbits
.nv.global.init:
	.type		$str$27,@object
	.size		$str$27,($str$28 - $str$27)
$str$27:
        /*0000*/ 	.byte	0x28, 0x61, 0x64, 0x64, 0x72, 0x65, 0x73, 0x73, 0x20, 0x26, 0x20, 0x6d, 0x61, 0x73, 0x6b, 0x29
        /*0010*/ 	.byte	0x20, 0x3d, 0x3d, 0x20, 0x30, 0x00
	.type		$str$28,@object
	.size		$str$28,($str$26 - $str$28)
$str$28:
        /*0016*/ 	.byte	0x2f, 0x74, 0x6d, 0x70, 0x2f, 0x63, 0x75, 0x74, 0x6c, 0x61, 0x73, 0x73, 0x5f, 0x73, 0x77, 0x65
        /*0026*/ 	.byte	0x65, 0x70, 0x5f, 0x73, 0x72, 0x63, 0x2f, 0x69, 0x6e, 0x63, 0x6c, 0x75, 0x64, 0x65, 0x2f, 0x63
        /*0036*/ 	.byte	0x75, 0x74, 0x65, 0x2f, 0x70, 0x6f, 0x69, 0x6e, 0x74, 0x65, 0x72, 0x5f, 0x66, 0x6c, 0x61, 0x67
        /*0046*/ 	.byte	0x67, 0x65, 0x64, 0x2e, 0x68, 0x70, 0x70, 0x00
	.type		$str$26,@object
	.size		$str$26,($str$25 - $str$26)
$str$26:
        /*004e*/ 	.byte	0x2f, 0x74, 0x6d, 0x70, 0x2f, 0x63, 0x75, 0x74, 0x6c, 0x61, 0x73, 0x73, 0x5f, 0x73, 0x77, 0x65
        /*005e*/ 	.byte	0x65, 0x70, 0x5f, 0x73, 0x72, 0x63, 0x2f, 0x69, 0x6e, 0x63, 0x6c, 0x75, 0x64, 0x65, 0x2f, 0x63
        /*006e*/ 	.byte	0x75, 0x74, 0x65, 0x2f, 0x61, 0x74, 0x6f, 0x6d, 0x2f, 0x63, 0x6f, 0x70, 0x79, 0x5f, 0x74, 0x72
        /*007e*/ 	.byte	0x61, 0x69, 0x74, 0x73, 0x5f, 0x73, 0x6d, 0x31, 0x30, 0x30, 0x2e, 0x68, 0x70, 0x70, 0x00
	.type		$str$25,@object
	.size		$str$25,(__unnamed_1 - $str$25)
$str$25:
        /*008d*/ 	.byte	0x28, 0x28, 0x75, 0x69, 0x6e, 0x74, 0x33, 0x32, 0x5f, 0x74, 0x28, 0x74, 0x68, 0x72, 0x65, 0x61
        /*009d*/ 	.byte	0x64, 0x49, 0x64, 0x78, 0x2e, 0x78, 0x29, 0x20, 0x2f, 0x20, 0x33, 0x32, 0x29, 0x20, 0x25, 0x20
        /*00ad*/ 	.byte	0x34, 0x29, 0x20, 0x3d, 0x3d, 0x20, 0x28, 0x28, 0x28, 0x74, 0x6d, 0x65, 0x6d, 0x5f, 0x61, 0x64
        /*00bd*/ 	.byte	0x64, 0x72, 0x20, 0x3e, 0x3e, 0x20, 0x31, 0x36, 0x29, 0x20, 0x2f, 0x20, 0x33, 0x32, 0x29, 0x20
        /*00cd*/ 	.byte	0x25, 0x20, 0x34, 0x29, 0x00
	.type		__unnamed_1,@object
	.size		__unnamed_1,(__unnamed_2 - __unnamed_1)
__unnamed_1:
        /*00d2*/ 	.byte	0x61, 0x75, 0x74, 0x6f, 0x20, 0x63, 0x75, 0x74, 0x65, 0x3a, 0x3a, 0x61, 0x73, 0x5f, 0x70, 0x6f
        /* <DEDUP_REMOVED lines=24> */
        /*0262*/ 	.byte	0x34, 0x38, 0x3e, 0x3e, 0x3e, 0x3e, 0x5d, 0x00
	.type		__unnamed_2,@object
	.size		__unnamed_2,(.L_2 - __unnamed_2)
__unnamed_2:
        /* <DEDUP_REMOVED lines=40> */
        /*04ea*/ 	.byte	0x3a, 0x3a, 0x43, 0x3c, 0x30, 0x3e, 0x3e, 0x3e, 0x3e, 0x5d, 0x00
.L_2:


//--------------------- .nv.shared._ZN7cutlass13device_kernelINS_4gemm6kernel13GemmUniversalIN4cute5tupleIJiiiiEEENS1_10collective13CollectiveMmaINS1_35MainloopSm100TmaUmmaWarpSpecializedILi7ELi2ELi4ENS5_IJNS4_1CILi4EEENSA_ILi2EEENSA_ILi1EEEEEEEENS5_IJNSA_ILi128EEESG_NSA_ILi64EEEEEENS_6half_tENS5_IJlSD_lEEESJ_SK_NS4_8TiledMMAINS4_8MMA_AtomIJNS4_26SM100_MMA_F16BF16_2x1SM_SSISJ_SJ_fLi128ELi128ELNS4_4UMMA5MajorE0ELSP_0ELNSO_7ScaleInE0ELSQ_0EEEEEENS4_6LayoutINS5_IJSD_SD_SD_EEENS5_IJNSA_ILi0EEESV_SV_EEEEENS5_IJNS4_10UnderscoreESY_SY_EEEEENS4_28SM100_TMA_2SM_LOAD_MULTICASTENS4_14ComposedLayoutINS4_7SwizzleILi3ELi4ELi3EEENS4_18smem_ptr_flag_bitsILi16EEENST_INS5_IJNSA_ILi8EEESH_EEENS5_IJSH_SD_EEEEEEEvNS4_8identityES11_S1B_vS1C_EENS_8epilogue10collective18CollectiveEpilogueINS1E_23Sm100TmaWarpSpecializedILi4ELi2ELi16ELb1ELb0EEEJNS5_IJSH_SG_SH_EEENS5_IJNST_ISH_SD_EENST_INS5_IJNSA_ILi16EEESC_EEENS5_IJSD_SH_EEEEEEEESJ_SK_SJ_SK_NS1E_6fusion15FusionCallbacksIS1I_NS1Q_17LinearCombinationISJ_fSJ_fLNS_15FloatRoundStyleE2EEES1J_S1P_JEEENS4_5SM1004TMEM4LOAD26SM100_TMEM_LOAD_32dp32b16xENS4_13SM90_TMA_LOADENS12_INS13_ILi1ELi4ELi3EEES16_NST_INS5_IJS17_S1L_EEENS5_IJS1L_SD_EEEEEEENS4_39AutoVectorizingCopyWithAssumedAlignmentILi128EEENS4_14SM90_TMA_STOREES25_S27_S27_EEEvvEEEEvNT_6ParamsE --------------------------
	.section	.nv.shared._ZN7cutlass13device_kernelINS_4gemm6kernel13GemmUniversalIN4cute5tupleIJiiiiEEENS1_10collective13CollectiveMmaINS1_35MainloopSm100TmaUmmaWarpSpecializedILi7ELi2ELi4ENS5_IJNS4_1CILi4EEENSA_ILi2EEENSA_ILi1EEEEEEEENS5_IJNSA_ILi128EEESG_NSA_ILi64EEEEEENS_6half_tENS5_IJlSD_lEEESJ_SK_NS4_8TiledMMAINS4_8MMA_AtomIJNS4_26SM100_MMA_F16BF16_2x1SM_SSISJ_SJ_fLi128ELi128ELNS4_4UMMA5MajorE0ELSP_0ELNSO_7ScaleInE0ELSQ_0EEEEEENS4_6LayoutINS5_IJSD_SD_SD_EEENS5_IJNSA_ILi0EEESV_SV_EEEEENS5_IJNS4_10UnderscoreESY_SY_EEEEENS4_28SM100_TMA_2SM_LOAD_MULTICASTENS4_14ComposedLayoutINS4_7SwizzleILi3ELi4ELi3EEENS4_18smem_ptr_flag_bitsILi16EEENST_INS5_IJNSA_ILi8EEESH_EEENS5_IJSH_SD_EEEEEEEvNS4_8identityES11_S1B_vS1C_EENS_8epilogue10collective18CollectiveEpilogueINS1E_23Sm100TmaWarpSpecializedILi4ELi2ELi16ELb1ELb0EEEJNS5_IJSH_SG_SH_EEENS5_IJNST_ISH_SD_EENST_INS5_IJNSA_ILi16EEESC_EEENS5_IJSD_SH_EEEEEEEESJ_SK_SJ_SK_NS1E_6fusion15FusionCallbacksIS1I_NS1Q_17LinearCombinationISJ_fSJ_fLNS_15FloatRoundStyleE2EEES1J_S1P_JEEENS4_5SM1004TMEM4LOAD26SM100_TMEM_LOAD_32dp32b16xENS4_13SM90_TMA_LOADENS12_INS13_ILi1ELi4ELi3EEES16_NST_INS5_IJS17_S1L_EEENS5_IJS1L_SD_EEEEEEENS4_39AutoVectorizingCopyWithAssumedAlignmentILi128EEENS4_14SM90_TMA_STOREES25_S27_S27_EEEvvEEEEvNT_6ParamsE,"aw",@nobits
	.sectionflags	@""
	.align	16
	.zero		1024


//--------------------- .nv.shared.reserved.0     --------------------------
	.section	.nv.shared.reserved.0,"aw",@nobits
	.weak		__nv_reservedSMEM_offset_0_alias
	.size		__nv_reservedSMEM_offset_0_alias, 0, 64
	.other		__nv_reservedSMEM_offset_0_alias,@"STO_CUDA_RESERVED_SHARED STV_DEFAULT"
__nv_reservedSMEM_offset_0_alias:
	.zero		0
.nv.shared.reserved.0:
	.zero		64
	.weak		__nv_reservedSMEM_tcgen05_partition
	.type		__nv_reservedSMEM_tcgen05_partition,@object
	.size		__nv_reservedSMEM_tcgen05_partition,(.L_0 - __nv_reservedSMEM_tcgen05_partition)
__nv_reservedSMEM_tcgen05_partition:
	.zero		32
.L_0:


//--------------------- .nv.global                --------------------------
	.section	.nv.global,"aw",@nobits
.nv.global:
	.type		_ZN40_INTERNAL_1c77d141_4_k_cu_9dec3b04_365174cute1_E,@object
	.size		_ZN40_INTERNAL_1c77d141_4_k_cu_9dec3b04_365174cute1_E,(_ZN40_INTERNAL_1c77d141_4_k_cu_9dec3b04_365174cuda3std3__45__cpo6cbeginE - _ZN40_INTERNAL_1c77d141_4_k_cu_9dec3b04_365174cute1_E)
_ZN40_INTERNAL_1c77d141_4_k_cu_9dec3b04_365174cute1_E:
	.zero		1
	.type		_ZN40_INTERNAL_1c77d141_4_k_cu_9dec3b04_365174cuda3std3__45__cpo6cbeginE,@object
	.size		_ZN40_INTERNAL_1c77d141_4_k_cu_9dec3b04_365174cuda3std3__45__cpo6cbeginE,(_ZN40_INTERNAL_1c77d141_4_k_cu_9dec3b04_365174cuda3std3__48in_placeE - _ZN40_INTERNAL_1c77d141_4_k_cu_9dec3b04_365174cuda3std3__45__cpo6cbeginE)
_ZN40_INTERNAL_1c77d141_4_k_cu_9dec3b04_365174cuda3std3__45__cpo6cbeginE:
	.zero		1
	.type		_ZN40_INTERNAL_1c77d141_4_k_cu_9dec3b04_365174cuda3std3__48in_placeE,@object
	.size		_ZN40_INTERNAL_1c77d141_4_k_cu_9dec3b04_365174cuda3std3__48in_placeE,(_ZN40_INTERNAL_1c77d141_4_k_cu_9dec3b04_365174cuda3std6ranges3__45__cpo9iter_moveE - _ZN40_INTERNAL_1c77d141_4_k_cu_9dec3b04_365174cuda3std3__48in_placeE)
_ZN40_INTERNAL_1c77d141_4_k_cu_9dec3b04_365174cuda3std3__48in_placeE:
	.zero		1
	.type		_ZN40_INTERNAL_1c77d141_4_k_cu_9dec3b04_365174cuda3std6ranges3__45__cpo9iter_moveE,@object
	.size		_ZN40_INTERNAL_1c77d141_4_k_cu_9dec3b04_365174cuda3std6ranges3__45__cpo9iter_moveE,(_ZN40_INTERNAL_1c77d141_4_k_cu_9dec3b04_365174cuda3std3__45__cpo5beginE - _ZN40_INTERNAL_1c77d141_4_k_cu_9dec3b04_365174cuda3std6ranges3__45__cpo9iter_moveE)
_ZN40_INTERNAL_1c77d141_4_k_cu_9dec3b04_365174cuda3std6ranges3__45__cpo9iter_moveE:
	.zero		1
	.type		_ZN40_INTERNAL_1c77d141_4_k_cu_9dec3b04_365174cuda3std3__45__cpo5beginE,@object
	.size		_ZN40_INTERNAL_1c77d141_4_k_cu_9dec3b04_365174cuda3std3__45__cpo5beginE,(_ZN40_INTERNAL_1c77d141_4_k_cu_9dec3b04_365174cuda3std3__442_GLOBAL__N__1c77d141_4_k_cu_9dec3b04_365176ignoreE - _ZN40_INTERNAL_1c77d141_4_k_cu_9dec3b04_365174cuda3std3__45__cpo5beginE)
_ZN40_INTERNAL_1c77d141_4_k_cu_9dec3b04_365174cuda3std3__45__cpo5beginE:
	.zero		1
	.type		_ZN40_INTERNAL_1c77d141_4_k_cu_9dec3b04_365174cuda3std3__442_GLOBAL__N__1c77d141_4_k_cu_9dec3b04_365176ignoreE,@object
	.size		_ZN40_INTERNAL_1c77d141_4_k_cu_9dec3b04_365174cuda3std3__442_GLOBAL__N__1c77d141_4_k_cu_9dec3b04_365176ignoreE,(_ZN40_INTERNAL_1c77d141_4_k_cu_9dec3b04_365174cute7productE - _ZN40_INTERNAL_1c77d141_4_k_cu_9dec3b04_365174cuda3std3__442_GLOBAL__N__1c77d141_4_k_cu_9dec3b04_365176ignoreE)
_ZN40_INTERNAL_1c77d141_4_k_cu_9dec3b04_365174cuda3std3__442_GLOBAL__N__1c77d141_4_k_cu_9dec3b04_365176ignoreE:
	.zero		1
	.type		_ZN40_INTERNAL_1c77d141_4_k_cu_9dec3b04_365174cute7productE,@object
	.size		_ZN40_INTERNAL_1c77d141_4_k_cu_9dec3b04_365174cute7productE,(_ZN40_INTERNAL_1c77d141_4_k_cu_9dec3b04_365174cuda3std3__45__cpo3endE - _ZN40_INTERNAL_1c77d141_4_k_cu_9dec3b04_365174cute7productE)
_ZN40_INTERNAL_1c77d141_4_k_cu_9dec3b04_365174cute7productE:
	.zero		1
	.type		_ZN40_INTERNAL_1c77d141_4_k_cu_9dec3b04_365174cuda3std3__45__cpo3endE,@object
	.size		_ZN40_INTERNAL_1c77d141_4_k_cu_9dec3b04_365174cuda3std3__45__cpo3endE,(_ZN40_INTERNAL_1c77d141_4_k_cu_9dec3b04_365174cuda3std3__419piecewise_constructE - _ZN40_INTERNAL_1c77d141_4_k_cu_9dec3b04_365174cuda3std3__45__cpo3endE)
_ZN40_INTERNAL_1c77d141_4_k_cu_9dec3b04_365174cuda3std3__45__cpo3endE:
	.zero		1
	.type		_ZN40_INTERNAL_1c77d141_4_k_cu_9dec3b04_365174cuda3std3__419piecewise_constructE,@object
	.size		_ZN40_INTERNAL_1c77d141_4_k_cu_9dec3b04_365174cuda3std3__419piecewise_constructE,(_ZN40_INTERNAL_1c77d141_4_k_cu_9dec3b04_365174cuda3std3__45__cpo4cendE - _ZN40_INTERNAL_1c77d141_4_k_cu_9dec3b04_365174cuda3std3__419piecewise_constructE)
_ZN40_INTERNAL_1c77d141_4_k_cu_9dec3b04_365174cuda3std3__419piecewise_constructE:
	.zero		1
	.type		_ZN40_INTERNAL_1c77d141_4_k_cu_9dec3b04_365174cuda3std3__45__cpo4cendE,@object
	.size		_ZN40_INTERNAL_1c77d141_4_k_cu_9dec3b04_365174cuda3std3__45__cpo4cendE,(_ZN40_INTERNAL_1c77d141_4_k_cu_9dec3b04_365174cuda3std6ranges3__45__cpo4swapE - _ZN40_INTERNAL_1c77d141_4_k_cu_9dec3b04_365174cuda3std3__45__cpo4cendE)
_ZN40_INTERNAL_1c77d141_4_k_cu_9dec3b04_365174cuda3std3__45__cpo4cendE:
	.zero		1
	.type		_ZN40_INTERNAL_1c77d141_4_k_cu_9dec3b04_365174cuda3std6ranges3__45__cpo4swapE,@object
	.size		_ZN40_INTERNAL_1c77d141_4_k_cu_9dec3b04_365174cuda3std6ranges3__45__cpo4swapE,(.L_10 - _ZN40_INTERNAL_1c77d141_4_k_cu_9dec3b04_365174cuda3std6ranges3__45__cpo4swapE)
_ZN40_INTERNAL_1c77d141_4_k_cu_9dec3b04_365174cuda3std6ranges3__45__cpo4swapE:
	.zero		1
.L_10:


//--------------------- .nv.constant0._ZN7cutlass13device_kernelINS_4gemm6kernel13GemmUniversalIN4cute5tupleIJiiiiEEENS1_10collective13CollectiveMmaINS1_35MainloopSm100TmaUmmaWarpSpecializedILi7ELi2ELi4ENS5_IJNS4_1CILi4EEENSA_ILi2EEENSA_ILi1EEEEEEEENS5_IJNSA_ILi128EEESG_NSA_ILi64EEEEEENS_6half_tENS5_IJlSD_lEEESJ_SK_NS4_8TiledMMAINS4_8MMA_AtomIJNS4_26SM100_MMA_F16BF16_2x1SM_SSISJ_SJ_fLi128ELi128ELNS4_4UMMA5MajorE0ELSP_0ELNSO_7ScaleInE0ELSQ_0EEEEEENS4_6LayoutINS5_IJSD_SD_SD_EEENS5_IJNSA_ILi0EEESV_SV_EEEEENS5_IJNS4_10UnderscoreESY_SY_EEEEENS4_28SM100_TMA_2SM_LOAD_MULTICASTENS4_14ComposedLayoutINS4_7SwizzleILi3ELi4ELi3EEENS4_18smem_ptr_flag_bitsILi16EEENST_INS5_IJNSA_ILi8EEESH_EEENS5_IJSH_SD_EEEEEEEvNS4_8identityES11_S1B_vS1C_EENS_8epilogue10collective18CollectiveEpilogueINS1E_23Sm100TmaWarpSpecializedILi4ELi2ELi16ELb1ELb0EEEJNS5_IJSH_SG_SH_EEENS5_IJNST_ISH_SD_EENST_INS5_IJNSA_ILi16EEESC_EEENS5_IJSD_SH_EEEEEEEESJ_SK_SJ_SK_NS1E_6fusion15FusionCallbacksIS1I_NS1Q_17LinearCombinationISJ_fSJ_fLNS_15FloatRoundStyleE2EEES1J_S1P_JEEENS4_5SM1004TMEM4LOAD26SM100_TMEM_LOAD_32dp32b16xENS4_13SM90_TMA_LOADENS12_INS13_ILi1ELi4ELi3EEES16_NST_INS5_IJS17_S1L_EEENS5_IJS1L_SD_EEEEEEENS4_39AutoVectorizingCopyWithAssumedAlignmentILi128EEENS4_14SM90_TMA_STOREES25_S27_S27_EEEvvEEEEvNT_6ParamsE --------------------------
	.section	.nv.constant0._ZN7cutlass13device_kernelINS_4gemm6kernel13GemmUniversalIN4cute5tupleIJiiiiEEENS1_10collective13CollectiveMmaINS1_35MainloopSm100TmaUmmaWarpSpecializedILi7ELi2ELi4ENS5_IJNS4_1CILi4EEENSA_ILi2EEENSA_ILi1EEEEEEEENS5_IJNSA_ILi128EEESG_NSA_ILi64EEEEEENS_6half_tENS5_IJlSD_lEEESJ_SK_NS4_8TiledMMAINS4_8MMA_AtomIJNS4_26SM100_MMA_F16BF16_2x1SM_SSISJ_SJ_fLi128ELi128ELNS4_4UMMA5MajorE0ELSP_0ELNSO_7ScaleInE0ELSQ_0EEEEEENS4_6LayoutINS5_IJSD_SD_SD_EEENS5_IJNSA_ILi0EEESV_SV_EEEEENS5_IJNS4_10UnderscoreESY_SY_EEEEENS4_28SM100_TMA_2SM_LOAD_MULTICASTENS4_14ComposedLayoutINS4_7SwizzleILi3ELi4ELi3EEENS4_18smem_ptr_flag_bitsILi16EEENST_INS5_IJNSA_ILi8EEESH_EEENS5_IJSH_SD_EEEEEEEvNS4_8identityES11_S1B_vS1C_EENS_8epilogue10collective18CollectiveEpilogueINS1E_23Sm100TmaWarpSpecializedILi4ELi2ELi16ELb1ELb0EEEJNS5_IJSH_SG_SH_EEENS5_IJNST_ISH_SD_EENST_INS5_IJNSA_ILi16EEESC_EEENS5_IJSD_SH_EEEEEEEESJ_SK_SJ_SK_NS1E_6fusion15FusionCallbacksIS1I_NS1Q_17LinearCombinationISJ_fSJ_fLNS_15FloatRoundStyleE2EEES1J_S1P_JEEENS4_5SM1004TMEM4LOAD26SM100_TMEM_LOAD_32dp32b16xENS4_13SM90_TMA_LOADENS12_INS13_ILi1ELi4ELi3EEES16_NST_INS5_IJS17_S1L_EEENS5_IJS1L_SD_EEEEEEENS4_39AutoVectorizingCopyWithAssumedAlignmentILi128EEENS4_14SM90_TMA_STOREES25_S27_S27_EEEvvEEEEvNT_6ParamsE,"a",@progbits
	.sectionflags	@""
	.align	4
.nv.constant0._ZN7cutlass13device_kernelINS_4gemm6kernel13GemmUniversalIN4cute5tupleIJiiiiEEENS1_10collective13CollectiveMmaINS1_35MainloopSm100TmaUmmaWarpSpecializedILi7ELi2ELi4ENS5_IJNS4_1CILi4EEENSA_ILi2EEENSA_ILi1EEEEEEEENS5_IJNSA_ILi128EEESG_NSA_ILi64EEEEEENS_6half_tENS5_IJlSD_lEEESJ_SK_NS4_8TiledMMAINS4_8MMA_AtomIJNS4_26SM100_MMA_F16BF16_2x1SM_SSISJ_SJ_fLi128ELi128ELNS4_4UMMA5MajorE0ELSP_0ELNSO_7ScaleInE0ELSQ_0EEEEEENS4_6LayoutINS5_IJSD_SD_SD_EEENS5_IJNSA_ILi0EEESV_SV_EEEEENS5_IJNS4_10UnderscoreESY_SY_EEEEENS4_28SM100_TMA_2SM_LOAD_MULTICASTENS4_14ComposedLayoutINS4_7SwizzleILi3ELi4ELi3EEENS4_18smem_ptr_flag_bitsILi16EEENST_INS5_IJNSA_ILi8EEESH_EEENS5_IJSH_SD_EEEEEEEvNS4_8identityES11_S1B_vS1C_EENS_8epilogue10collective18CollectiveEpilogueINS1E_23Sm100TmaWarpSpecializedILi4ELi2ELi16ELb1ELb0EEEJNS5_IJSH_SG_SH_EEENS5_IJNST_ISH_SD_EENST_INS5_IJNSA_ILi16EEESC_EEENS5_IJSD_SH_EEEEEEEESJ_SK_SJ_SK_NS1E_6fusion15FusionCallbacksIS1I_NS1Q_17LinearCombinationISJ_fSJ_fLNS_15FloatRoundStyleE2EEES1J_S1P_JEEENS4_5SM1004TMEM4LOAD26SM100_TMEM_LOAD_32dp32b16xENS4_13SM90_TMA_LOADENS12_INS13_ILi1ELi4ELi3EEES16_NST_INS5_IJS17_S1L_EEENS5_IJS1L_SD_EEEEEEENS4_39AutoVectorizingCopyWithAssumedAlignmentILi128EEENS4_14SM90_TMA_STOREES25_S27_S27_EEEvvEEEEvNT_6ParamsE:
	.zero		2944


//--------------------- SYMBOLS --------------------------

	.type		.nv.reservedSmem.offset0,@object
	.size		.nv.reservedSmem.offset0,0x4
	.type		.nv.reservedSmem.cap,@object
	.size		.nv.reservedSmem.cap,0x4
	.type		__assertfail,@function
